	.target	sm_100a

	.elftype	@"ET_EXEC"


//--------------------- .note.nv.tkinfo           --------------------------
	.section	.note.nv.tkinfo,"",@"SHT_NOTE"
	.sectionflags	@"SHF_NOTE_NV_TKINFO"
	.tkinfo
        /*0018*/ 	.word	0x00000002
        /*0030*/ 	.string	""
        /*0030*/ 	.string	"ptxas"
        /*0030*/ 	.string	"Cuda compilation tools, release 13.0, V13.0.88"
        /*0030*/ 	.string	"Build cuda_13.0.r13.0/compiler.36424714_0"
        /*0030*/ 	.string	"-arch sm_100a -m 64 "



//--------------------- .note.nv.cuinfo           --------------------------
	.section	.note.nv.cuinfo,"",@"SHT_NOTE"
	.sectionflags	@"SHF_NOTE_NV_CUINFO"
        /*0018*/ 	.short	0x0002
        /*001a*/ 	.short	0x0064
        /*001c*/ 	.short	0x0082
	.zero		2


//--------------------- .nv.info                  --------------------------
	.section	.nv.info,"",@"SHT_CUDA_INFO"
	.align	4


	//----- nvinfo : EIATTR_REGCOUNT
	.align		4
        /*0000*/ 	.byte	0x04, 0x2f
        /*0002*/ 	.short	(.L_20 - .L_19)
	.align		4
.L_19:
        /*0004*/ 	.word	index@(_ZN7cutlass13device_kernelINS_4gemm6kernel13GemmUniversalIN4cute5tupleIJiiiiEEENS1_10collective13CollectiveMmaINS1_35MainloopSm100TmaUmmaWarpSpecializedILi3ELi2ELi4ENS5_IJNS4_1CILi2EEENSA_ILi1EEESC_EEEEENS5_IJNSA_ILi64EEENSA_ILi256EEENSA_ILi32EEEEEENS_12float_e5m2_tENS5_IJlSC_lEEESJ_SK_NS4_8TiledMMAINS4_8MMA_AtomIJNS4_10MMA_TraitsINS4_19SM100_MMA_F8F6F4_SSEJSJ_SJ_fSF_SG_NS4_17integral_constantINS4_4UMMA5MajorELSR_0EEESS_NSP_INSQ_7ScaleInELST_0EEESU_EEEEEENS4_6LayoutINS5_IJSC_SC_SC_EEENS5_IJNSA_ILi0EEESZ_SZ_EEEEENS5_IJNS4_10UnderscoreES12_S12_EEEEENS4_13SM90_TMA_LOADENS4_14ComposedLayoutINS4_7SwizzleILi1ELi4ELi3EEENS4_18smem_ptr_flag_bitsILi8EEENSX_INS5_IJNSA_ILi8EEESH_EEENS5_IJSH_SC_EEEEEEEvNS4_8identityENS4_23SM90_TMA_LOAD_MULTICASTES1F_vS1G_EENS_8epilogue10collective18CollectiveEpilogueINS1J_23Sm100TmaWarpSpecializedILi4ELi2ELi32ELb0ELb0EEEJSI_NS5_IJNSX_ISF_SC_EES1O_EEESJ_SK_SJ_SK_NS1J_6fusion15FusionCallbacksIS1N_NS1Q_17LinearCombinationISJ_fSJ_fLNS_15FloatRoundStyleE2EEESI_S1P_JEEENS4_5SM1004TMEM4LOAD26SM100_TMEM_LOAD_16dp32b32xES15_NS16_INS17_ILi2ELi4ELi3EEES1A_NSX_INS5_IJS1B_SF_EEENS5_IJSF_SC_EEEEEEENS4_39AutoVectorizingCopyWithAssumedAlignmentILi128EEENS4_14SM90_TMA_STOREES24_S26_S26_EEEvvEEEEvNT_6ParamsE)
        /*0008*/ 	.word	0x00000075


	//----- nvinfo : EIATTR_FRAME_SIZE
	.align		4
.L_20:
        /*000c*/ 	.byte	0x04, 0x11
        /*000e*/ 	.short	(.L_22 - .L_21)
	.align		4
.L_21:
        /*0010*/ 	.word	index@($__internal_2_$__cuda_sm10x_tcgen05_guardrail_trap_unallocated_columns_being_dealloced)
        /*0014*/ 	.word	0x00000000


	//----- nvinfo : EIATTR_FRAME_SIZE
	.align		4
.L_22:
        /*0018*/ 	.byte	0x04, 0x11
        /*001a*/ 	.short	(.L_24 - .L_23)
	.align		4
.L_23:
        /*001c*/ 	.word	index@($__internal_1_$__cuda_sm10x_tcgen05_guardrail_trap_phase_invalid_during_alloc)
        /*0020*/ 	.word	0x00000000


	//----- nvinfo : EIATTR_FRAME_SIZE
	.align		4
.L_24:
        /*0024*/ 	.byte	0x04, 0x11
        /*0026*/ 	.short	(.L_26 - .L_25)
	.align		4
.L_25:
        /*0028*/ 	.word	index@($__internal_0_$__cuda_sm10x_tcgen05_guardrail_trap_col_being_dealloced_not_returned_by_alloc)
        /*002c*/ 	.word	0x00000000


	//----- nvinfo : EIATTR_FRAME_SIZE
	.align		4
.L_26:
        /*0030*/ 	.byte	0x04, 0x11
        /*0032*/ 	.short	(.L_28 - .L_27)
	.align		4
.L_27:
        /*0034*/ 	.word	index@(_ZN7cutlass13device_kernelINS_4gemm6kernel13GemmUniversalIN4cute5tupleIJiiiiEEENS1_10collective13CollectiveMmaINS1_35MainloopSm100TmaUmmaWarpSpecializedILi3ELi2ELi4ENS5_IJNS4_1CILi2EEENSA_ILi1EEESC_EEEEENS5_IJNSA_ILi64EEENSA_ILi256EEENSA_ILi32EEEEEENS_12float_e5m2_tENS5_IJlSC_lEEESJ_SK_NS4_8TiledMMAINS4_8MMA_AtomIJNS4_10MMA_TraitsINS4_19SM100_MMA_F8F6F4_SSEJSJ_SJ_fSF_SG_NS4_17integral_constantINS4_4UMMA5MajorELSR_0EEESS_NSP_INSQ_7ScaleInELST_0EEESU_EEEEEENS4_6LayoutINS5_IJSC_SC_SC_EEENS5_IJNSA_ILi0EEESZ_SZ_EEEEENS5_IJNS4_10UnderscoreES12_S12_EEEEENS4_13SM90_TMA_LOADENS4_14ComposedLayoutINS4_7SwizzleILi1ELi4ELi3EEENS4_18smem_ptr_flag_bitsILi8EEENSX_INS5_IJNSA_ILi8EEESH_EEENS5_IJSH_SC_EEEEEEEvNS4_8identityENS4_23SM90_TMA_LOAD_MULTICASTES1F_vS1G_EENS_8epilogue10collective18CollectiveEpilogueINS1J_23Sm100TmaWarpSpecializedILi4ELi2ELi32ELb0ELb0EEEJSI_NS5_IJNSX_ISF_SC_EES1O_EEESJ_SK_SJ_SK_NS1J_6fusion15FusionCallbacksIS1N_NS1Q_17LinearCombinationISJ_fSJ_fLNS_15FloatRoundStyleE2EEESI_S1P_JEEENS4_5SM1004TMEM4LOAD26SM100_TMEM_LOAD_16dp32b32xES15_NS16_INS17_ILi2ELi4ELi3EEES1A_NSX_INS5_IJS1B_SF_EEENS5_IJSF_SC_EEEEEEENS4_39AutoVectorizingCopyWithAssumedAlignmentILi128EEENS4_14SM90_TMA_STOREES24_S26_S26_EEEvvEEEEvNT_6ParamsE)
        /*0038*/ 	.word	0x00000000


	//----- nvinfo : EIATTR_MIN_STACK_SIZE
	.align		4
.L_28:
        /*003c*/ 	.byte	0x04, 0x12
        /*003e*/ 	.short	(.L_30 - .L_29)
	.align		4
.L_29:
        /*0040*/ 	.word	index@(_ZN7cutlass13device_kernelINS_4gemm6kernel13GemmUniversalIN4cute5tupleIJiiiiEEENS1_10collective13CollectiveMmaINS1_35MainloopSm100TmaUmmaWarpSpecializedILi3ELi2ELi4ENS5_IJNS4_1CILi2EEENSA_ILi1EEESC_EEEEENS5_IJNSA_ILi64EEENSA_ILi256EEENSA_ILi32EEEEEENS_12float_e5m2_tENS5_IJlSC_lEEESJ_SK_NS4_8TiledMMAINS4_8MMA_AtomIJNS4_10MMA_TraitsINS4_19SM100_MMA_F8F6F4_SSEJSJ_SJ_fSF_SG_NS4_17integral_constantINS4_4UMMA5MajorELSR_0EEESS_NSP_INSQ_7ScaleInELST_0EEESU_EEEEEENS4_6LayoutINS5_IJSC_SC_SC_EEENS5_IJNSA_ILi0EEESZ_SZ_EEEEENS5_IJNS4_10UnderscoreES12_S12_EEEEENS4_13SM90_TMA_LOADENS4_14ComposedLayoutINS4_7SwizzleILi1ELi4ELi3EEENS4_18smem_ptr_flag_bitsILi8EEENSX_INS5_IJNSA_ILi8EEESH_EEENS5_IJSH_SC_EEEEEEEvNS4_8identityENS4_23SM90_TMA_LOAD_MULTICASTES1F_vS1G_EENS_8epilogue10collective18CollectiveEpilogueINS1J_23Sm100TmaWarpSpecializedILi4ELi2ELi32ELb0ELb0EEEJSI_NS5_IJNSX_ISF_SC_EES1O_EEESJ_SK_SJ_SK_NS1J_6fusion15FusionCallbacksIS1N_NS1Q_17LinearCombinationISJ_fSJ_fLNS_15FloatRoundStyleE2EEESI_S1P_JEEENS4_5SM1004TMEM4LOAD26SM100_TMEM_LOAD_16dp32b32xES15_NS16_INS17_ILi2ELi4ELi3EEES1A_NSX_INS5_IJS1B_SF_EEENS5_IJSF_SC_EEEEEEENS4_39AutoVectorizingCopyWithAssumedAlignmentILi128EEENS4_14SM90_TMA_STOREES24_S26_S26_EEEvvEEEEvNT_6ParamsE)
        /*0044*/ 	.word	0x00000000
.L_30:


//--------------------- .nv.compat                --------------------------
	.section	.nv.compat,"",@"SHT_CUDA_COMPAT_INFO"
	.align	4
        /*0000*/ 	.byte	0x02, 0x09, 0x01, 0x00, 0x02, 0x02, 0x02, 0x00, 0x02, 0x05, 0x05, 0x00, 0x03, 0x07, 0x01, 0x01
        /*0010*/ 	.byte	0x02, 0x03, 0x01, 0x00, 0x02, 0x06, 0x01, 0x00, 0x04, 0x0b, 0x08, 0x00, 0x09, 0x00, 0x00, 0x00
        /*0020*/ 	.byte	0x00, 0x00, 0x00, 0x00


//--------------------- .nv.info._ZN7cutlass13device_kernelINS_4gemm6kernel13GemmUniversalIN4cute5tupleIJiiiiEEENS1_10collective13CollectiveMmaINS1_35MainloopSm100TmaUmmaWarpSpecializedILi3ELi2ELi4ENS5_IJNS4_1CILi2EEENSA_ILi1EEESC_EEEEENS5_IJNSA_ILi64EEENSA_ILi256EEENSA_ILi32EEEEEENS_12float_e5m2_tENS5_IJlSC_lEEESJ_SK_NS4_8TiledMMAINS4_8MMA_AtomIJNS4_10MMA_TraitsINS4_19SM100_MMA_F8F6F4_SSEJSJ_SJ_fSF_SG_NS4_17integral_constantINS4_4UMMA5MajorELSR_0EEESS_NSP_INSQ_7ScaleInELST_0EEESU_EEEEEENS4_6LayoutINS5_IJSC_SC_SC_EEENS5_IJNSA_ILi0EEESZ_SZ_EEEEENS5_IJNS4_10UnderscoreES12_S12_EEEEENS4_13SM90_TMA_LOADENS4_14ComposedLayoutINS4_7SwizzleILi1ELi4ELi3EEENS4_18smem_ptr_flag_bitsILi8EEENSX_INS5_IJNSA_ILi8EEESH_EEENS5_IJSH_SC_EEEEEEEvNS4_8identityENS4_23SM90_TMA_LOAD_MULTICASTES1F_vS1G_EENS_8epilogue10collective18CollectiveEpilogueINS1J_23Sm100TmaWarpSpecializedILi4ELi2ELi32ELb0ELb0EEEJSI_NS5_IJNSX_ISF_SC_EES1O_EEESJ_SK_SJ_SK_NS1J_6fusion15FusionCallbacksIS1N_NS1Q_17LinearCombinationISJ_fSJ_fLNS_15FloatRoundStyleE2EEESI_S1P_JEEENS4_5SM1004TMEM4LOAD26SM100_TMEM_LOAD_16dp32b32xES15_NS16_INS17_ILi2ELi4ELi3EEES1A_NSX_INS5_IJS1B_SF_EEENS5_IJSF_SC_EEEEEEENS4_39AutoVectorizingCopyWithAssumedAlignmentILi128EEENS4_14SM90_TMA_STOREES24_S26_S26_EEEvvEEEEvNT_6ParamsE --------------------------
	.section	.nv.info._ZN7cutlass13device_kernelINS_4gemm6kernel13GemmUniversalIN4cute5tupleIJiiiiEEENS1_10collective13CollectiveMmaINS1_35MainloopSm100TmaUmmaWarpSpecializedILi3ELi2ELi4ENS5_IJNS4_1CILi2EEENSA_ILi1EEESC_EEEEENS5_IJNSA_ILi64EEENSA_ILi256EEENSA_ILi32EEEEEENS_12float_e5m2_tENS5_IJlSC_lEEESJ_SK_NS4_8TiledMMAINS4_8MMA_AtomIJNS4_10MMA_TraitsINS4_19SM100_MMA_F8F6F4_SSEJSJ_SJ_fSF_SG_NS4_17integral_constantINS4_4UMMA5MajorELSR_0EEESS_NSP_INSQ_7ScaleInELST_0EEESU_EEEEEENS4_6LayoutINS5_IJSC_SC_SC_EEENS5_IJNSA_ILi0EEESZ_SZ_EEEEENS5_IJNS4_10UnderscoreES12_S12_EEEEENS4_13SM90_TMA_LOADENS4_14ComposedLayoutINS4_7SwizzleILi1ELi4ELi3EEENS4_18smem_ptr_flag_bitsILi8EEENSX_INS5_IJNSA_ILi8EEESH_EEENS5_IJSH_SC_EEEEEEEvNS4_8identityENS4_23SM90_TMA_LOAD_MULTICASTES1F_vS1G_EENS_8epilogue10collective18CollectiveEpilogueINS1J_23Sm100TmaWarpSpecializedILi4ELi2ELi32ELb0ELb0EEEJSI_NS5_IJNSX_ISF_SC_EES1O_EEESJ_SK_SJ_SK_NS1J_6fusion15FusionCallbacksIS1N_NS1Q_17LinearCombinationISJ_fSJ_fLNS_15FloatRoundStyleE2EEESI_S1P_JEEENS4_5SM1004TMEM4LOAD26SM100_TMEM_LOAD_16dp32b32xES15_NS16_INS17_ILi2ELi4ELi3EEES1A_NSX_INS5_IJS1B_SF_EEENS5_IJSF_SC_EEEEEEENS4_39AutoVectorizingCopyWithAssumedAlignmentILi128EEENS4_14SM90_TMA_STOREES24_S26_S26_EEEvvEEEEvNT_6ParamsE,"",@"SHT_CUDA_INFO"
	.sectionflags	@""
	.align	4


	//----- nvinfo : EIATTR_CUDA_API_VERSION
	.align		4
        /*0000*/ 	.byte	0x04, 0x37
        /*0002*/ 	.short	(.L_32 - .L_31)
.L_31:
        /*0004*/ 	.word	0x00000082


	//----- nvinfo : EIATTR_KPARAM_INFO
	.align		4
.L_32:
        /*0008*/ 	.byte	0x04, 0x17
        /*000a*/ 	.short	(.L_34 - .L_33)
.L_33:
        /*000c*/ 	.word	0x00000000
        /*0010*/ 	.short	0x0000
        /*0012*/ 	.short	0x0000
        /*0014*/ 	.byte	0x00, 0xf0, 0x01, 0x20


	//----- nvinfo : EIATTR_AT_ENTRY_FRAGMENTS
	.align		4
.L_34:
        /*0018*/ 	.byte	0x04, 0x4f
        /*001a*/ 	.short	(.L_36 - .L_35)


	//   ....[0]....
.L_35:
        /*001c*/ 	.word	0x00000006


	//----- nvinfo : EIATTR_RESERVED_SMEM_USED
	.align		4
.L_36:
        /*0020*/ 	.byte	0x01, 0x41
	.zero		2


	//----- nvinfo : EIATTR_SPARSE_MMA_MASK
	.align		4
        /*0024*/ 	.byte	0x03, 0x50
        /*0026*/ 	.short	0x0000


	//----- nvinfo : EIATTR_TCGEN05_1CTA_USED
	.align		4
        /*0028*/ 	.byte	0x01, 0x51
	.zero		2


	//----- nvinfo : EIATTR_MAXREG_COUNT
	.align		4
        /*002c*/ 	.byte	0x03, 0x1b
        /*002e*/ 	.short	0x00ff


	//----- nvinfo : EIATTR_NUM_BARRIERS
	.align		4
        /*0030*/ 	.byte	0x02, 0x4c
        /*0032*/ 	.byte	0x07
	.zero		1


	//----- nvinfo : EIATTR_EXTERNS
	.align		4
        /*0034*/ 	.byte	0x04, 0x0f
        /*0036*/ 	.short	(.L_38 - .L_37)


	//   ....[0]....
	.align		4
.L_37:
        /*0038*/ 	.word	index@(__assertfail)


	//----- nvinfo : EIATTR_MERCURY_ISA_VERSION
	.align		4
.L_38:
        /*003c*/ 	.byte	0x03, 0x5f
        /*003e*/ 	.short	0x0101


	//----- nvinfo : EIATTR_INT_WARP_WIDE_INSTR_OFFSETS
	.align		4
        /*0040*/ 	.byte	0x04, 0x31
        /*0042*/ 	.short	(.L_40 - .L_39)


	//   ....[0]....
.L_39:
        /*0044*/ 	.word	0x00003ac0


	//   ....[1]....
        /*0048*/ 	.word	0x00003ae0


	//   ....[2]....
        /*004c*/ 	.word	0x00003b10


	//   ....[3]....
        /*0050*/ 	.word	0x00004720


	//   ....[4]....
        /*0054*/ 	.word	0x00004780


	//   ....[5]....
        /*0058*/ 	.word	0x00004860


	//   ....[6]....
        /*005c*/ 	.word	0x000048e0


	//   ....[7]....
        /*0060*/ 	.word	0x000049d0


	//   ....[8]....
        /*0064*/ 	.word	0x00004a60


	//   ....[9]....
        /*0068*/ 	.word	0x00004b50


	//   ....[10]....
        /*006c*/ 	.word	0x00004c00


	//----- nvinfo : EIATTR_COOP_GROUP_MASK_REGIDS
	.align		4
.L_40:
        /*0070*/ 	.byte	0x04, 0x29
        /*0072*/ 	.short	(.L_42 - .L_41)


	//   ....[0]....
.L_41:
        /*0074*/ 	.word	0xffffffff


	//   ....[1]....
        /*0078*/ 	.word	0xffffffff


	//   ....[2]....
        /*007c*/ 	.word	0xffffffff


	//   ....[3]....
        /*0080*/ 	.word	0xffffffff


	//   ....[4]....
        /*0084*/ 	.word	0xffffffff


	//   ....[5]....
        /*0088*/ 	.word	0xffffffff


	//   ....[6]....
        /*008c*/ 	.word	0xffffffff


	//   ....[7]....
        /*0090*/ 	.word	0xffffffff


	//   ....[8]....
        /*0094*/ 	.word	0xffffffff


	//   ....[9]....
        /*0098*/ 	.word	0xffffffff


	//   ....[10]....
        /*009c*/ 	.word	0xffffffff


	//   ....[11]....
        /*00a0*/ 	.word	0xffffffff


	//   ....[12]....
        /*00a4*/ 	.word	0xffffffff


	//   ....[13]....
        /*00a8*/ 	.word	0xffffffff


	//----- nvinfo : EIATTR_COOP_GROUP_INSTR_OFFSETS
	.align		4
.L_42:
        /*00ac*/ 	.byte	0x04, 0x28
        /*00ae*/ 	.short	(.L_44 - .L_43)


	//   ....[0]....
.L_43:
        /*00b0*/ 	.word	0x00000080


	//   ....[1]....
        /*00b4*/ 	.word	0x000004f0


	//   ....[2]....
        /*00b8*/ 	.word	0x00000670


	//   ....[3]....
        /*00bc*/ 	.word	0x00000810


	//   ....[4]....
        /*00c0*/ 	.word	0x00000910


	//   ....[5]....
        /*00c4*/ 	.word	0x00000a80


	//   ....[6]....
        /*00c8*/ 	.word	0x00000c20


	//   ....[7]....
        /*00cc*/ 	.word	0x00000dd0


	//   ....[8]....
        /*00d0*/ 	.word	0x00001fb0


	//   ....[9]....
        /*00d4*/ 	.word	0x00002e00


	//   ....[10]....
        /*00d8*/ 	.word	0x00003010


	//   ....[11]....
        /*00dc*/ 	.word	0x00003040


	//   ....[12]....
        /*00e0*/ 	.word	0x000039a0


	//   ....[13]....
        /*00e4*/ 	.word	0x00003bd0


	//----- nvinfo : EIATTR_VRC_CTA_INIT_COUNT
	.align		4
.L_44:
        /*00e8*/ 	.byte	0x02, 0x4a
        /*00ea*/ 	.byte	0x80
	.zero		1


	//----- nvinfo : EIATTR_SYSCALL_OFFSETS
	.align		4
        /*00ec*/ 	.byte	0x04, 0x46
        /*00ee*/ 	.short	(.L_46 - .L_45)


	//   ....[0]....
.L_45:
        /*00f0*/ 	.word	0x00005890


	//   ....[1]....
        /*00f4*/ 	.word	0x000059d0


	//   ....[2]....
        /*00f8*/ 	.word	0x00006200


	//   ....[3]....
        /*00fc*/ 	.word	0x00006f90


	//   ....[4]....
        /*0100*/ 	.word	0x00007ce0


	//   ....[5]....
        /*0104*/ 	.word	0x00008a60


	//----- nvinfo : EIATTR_MBARRIER_INSTR_OFFSETS
	.align		4
.L_46:
        /*0108*/ 	.byte	0x04, 0x39
        /*010a*/ 	.short	(.L_48 - .L_47)


	//   ....[0]....
.L_47:
        /*010c*/ 	.word	0x00000600
        /*0110*/ 	.word	0x000000ff
        /*0114*/ 	.word	0x00000000
        /*0118*/ 	.short	0x0100
        /*011a*/ 	.byte	0x04
	.zero		1


	//   ....[1]....
        /*011c*/ 	.word	0x00000610
        /*0120*/ 	.word	0x000000ff
        /*0124*/ 	.word	0x00000018
        /*0128*/ 	.short	0x0100
        /*012a*/ 	.byte	0x04
	.zero		1


	//   ....[2]....
        /*012c*/ 	.word	0x00000620
        /*0130*/ 	.word	0x000000ff
        /*0134*/ 	.word	0x00000008
        /*0138*/ 	.short	0x0100
        /*013a*/ 	.byte	0x04
	.zero		1


	//   ....[3]....
        /*013c*/ 	.word	0x00000630
        /*0140*/ 	.word	0x000000ff
        /*0144*/ 	.word	0x00000020
        /*0148*/ 	.short	0x0100
        /*014a*/ 	.byte	0x04
	.zero		1


	//   ....[4]....
        /*014c*/ 	.word	0x00000640
        /*0150*/ 	.word	0x000000ff
        /*0154*/ 	.word	0x00000010
        /*0158*/ 	.short	0x0100
        /*015a*/ 	.byte	0x04
	.zero		1


	//   ....[5]....
        /*015c*/ 	.word	0x00000650
        /*0160*/ 	.word	0x000000ff
        /*0164*/ 	.word	0x00000028
        /*0168*/ 	.short	0x0100
        /*016a*/ 	.byte	0x04
	.zero		1


	//   ....[6]....
        /*016c*/ 	.word	0x00000780
        /*0170*/ 	.word	0x000000ff
        /*0174*/ 	.word	0x00000030
        /*0178*/ 	.short	0x0100
        /*017a*/ 	.byte	0x04
	.zero		1


	//   ....[7]....
        /*017c*/ 	.word	0x00000790
        /*0180*/ 	.word	0x000000ff
        /*0184*/ 	.word	0x00000050
        /*0188*/ 	.short	0x0100
        /*018a*/ 	.byte	0x04
	.zero		1


	//   ....[8]....
        /*018c*/ 	.word	0x000007a0
        /*0190*/ 	.word	0x000000ff
        /*0194*/ 	.word	0x00000038
        /*0198*/ 	.short	0x0100
        /*019a*/ 	.byte	0x04
	.zero		1


	//   ....[9]....
        /*019c*/ 	.word	0x000007b0
        /*01a0*/ 	.word	0x000000ff
        /*01a4*/ 	.word	0x00000058
        /*01a8*/ 	.short	0x0100
        /*01aa*/ 	.byte	0x04
	.zero		1


	//   ....[10]....
        /*01ac*/ 	.word	0x000007c0
        /*01b0*/ 	.word	0x000000ff
        /*01b4*/ 	.word	0x00000040
        /*01b8*/ 	.short	0x0100
        /*01ba*/ 	.byte	0x04
	.zero		1


	//   ....[11]....
        /*01bc*/ 	.word	0x000007d0
        /*01c0*/ 	.word	0x000000ff
        /*01c4*/ 	.word	0x00000060
        /*01c8*/ 	.short	0x0100
        /*01ca*/ 	.byte	0x04
	.zero		1


	//   ....[12]....
        /*01cc*/ 	.word	0x000007e0
        /*01d0*/ 	.word	0x000000ff
        /*01d4*/ 	.word	0x00000048
        /*01d8*/ 	.short	0x0100
        /*01da*/ 	.byte	0x04
	.zero		1


	//   ....[13]....
        /*01dc*/ 	.word	0x000007f0
        /*01e0*/ 	.word	0x000000ff
        /*01e4*/ 	.word	0x00000068
        /*01e8*/ 	.short	0x0100
        /*01ea*/ 	.byte	0x04
	.zero		1


	//   ....[14]....
        /*01ec*/ 	.word	0x000008e0
        /*01f0*/ 	.word	0x000000ff
        /*01f4*/ 	.word	0x00000070
        /*01f8*/ 	.short	0x0100
        /*01fa*/ 	.byte	0x06
	.zero		1


	//   ....[15]....
        /*01fc*/ 	.word	0x000008f0
        /*0200*/ 	.word	0x000000ff
        /*0204*/ 	.word	0x00000078
        /*0208*/ 	.short	0x0100
        /*020a*/ 	.byte	0x06
	.zero		1


	//   ....[16]....
        /*020c*/ 	.word	0x00000a30
        /*0210*/ 	.word	0x000000ff
        /*0214*/ 	.word	0x00000080
        /*0218*/ 	.short	0x0100
        /*021a*/ 	.byte	0x06
	.zero		1


	//   ....[17]....
        /*021c*/ 	.word	0x00000a40
        /*0220*/ 	.word	0x000000ff
        /*0224*/ 	.word	0x00000090
        /*0228*/ 	.short	0x0100
        /*022a*/ 	.byte	0x06
	.zero		1


	//   ....[18]....
        /*022c*/ 	.word	0x00000a50
        /*0230*/ 	.word	0x000000ff
        /*0234*/ 	.word	0x00000088
        /*0238*/ 	.short	0x0100
        /*023a*/ 	.byte	0x06
	.zero		1


	//   ....[19]....
        /*023c*/ 	.word	0x00000a60
        /*0240*/ 	.word	0x000000ff
        /*0244*/ 	.word	0x00000098
        /*0248*/ 	.short	0x0100
        /*024a*/ 	.byte	0x06
	.zero		1


	//   ....[20]....
        /*024c*/ 	.word	0x00000b90
        /*0250*/ 	.word	0x000000ff
        /*0254*/ 	.word	0x000000a0
        /*0258*/ 	.short	0x0100
        /*025a*/ 	.byte	0x04
	.zero		1


	//   ....[21]....
        /*025c*/ 	.word	0x00000ba0
        /*0260*/ 	.word	0x000000ff
        /*0264*/ 	.word	0x000000c0
        /*0268*/ 	.short	0x0100
        /*026a*/ 	.byte	0x04
	.zero		1


	//   ....[22]....
        /*026c*/ 	.word	0x00000bb0
        /*0270*/ 	.word	0x000000ff
        /*0274*/ 	.word	0x000000a8
        /*0278*/ 	.short	0x0100
        /*027a*/ 	.byte	0x04
	.zero		1


	//   ....[23]....
        /*027c*/ 	.word	0x00000bc0
        /*0280*/ 	.word	0x000000ff
        /*0284*/ 	.word	0x000000c8
        /*0288*/ 	.short	0x0100
        /*028a*/ 	.byte	0x04
	.zero		1


	//   ....[24]....
        /*028c*/ 	.word	0x00000bd0
        /*0290*/ 	.word	0x000000ff
        /*0294*/ 	.word	0x000000b0
        /*0298*/ 	.short	0x0100
        /*029a*/ 	.byte	0x04
	.zero		1


	//   ....[25]....
        /*029c*/ 	.word	0x00000be0
        /*02a0*/ 	.word	0x000000ff
        /*02a4*/ 	.word	0x000000d0
        /*02a8*/ 	.short	0x0100
        /*02aa*/ 	.byte	0x04
	.zero		1


	//   ....[26]....
        /*02ac*/ 	.word	0x00000bf0
        /*02b0*/ 	.word	0x000000ff
        /*02b4*/ 	.word	0x000000b8
        /*02b8*/ 	.short	0x0100
        /*02ba*/ 	.byte	0x04
	.zero		1


	//   ....[27]....
        /*02bc*/ 	.word	0x00000c00
        /*02c0*/ 	.word	0x000000ff
        /*02c4*/ 	.word	0x000000d8
        /*02c8*/ 	.short	0x0100
        /*02ca*/ 	.byte	0x04
	.zero		1


	//   ....[28]....
        /*02cc*/ 	.word	0x00000cf0
        /*02d0*/ 	.word	0x000000ff
        /*02d4*/ 	.word	0x000000e0
        /*02d8*/ 	.short	0x0100
        /*02da*/ 	.byte	0x04
	.zero		1


	//   ....[29]....
        /*02dc*/ 	.word	0x00000d00
        /*02e0*/ 	.word	0x000000ff
        /*02e4*/ 	.word	0x000000f0
        /*02e8*/ 	.short	0x0100
        /*02ea*/ 	.byte	0x04
	.zero		1


	//   ....[30]....
        /*02ec*/ 	.word	0x00000d10
        /*02f0*/ 	.word	0x000000ff
        /*02f4*/ 	.word	0x000000e8
        /*02f8*/ 	.short	0x0100
        /*02fa*/ 	.byte	0x04
	.zero		1


	//   ....[31]....
        /*02fc*/ 	.word	0x00000d20
        /*0300*/ 	.word	0x000000ff
        /*0304*/ 	.word	0x000000f8
        /*0308*/ 	.short	0x0100
        /*030a*/ 	.byte	0x04
	.zero		1


	//   ....[32]....
        /*030c*/ 	.word	0x00001860
        /*0310*/ 	.word	0x00000000
        /*0314*/ 	.word	0x000000f0
        /*0318*/ 	.short	0x010a
        /*031a*/ 	.byte	0xff
	.zero		1


	//   ....[33]....
        /*031c*/ 	.word	0x00001880
        /*0320*/ 	.word	0x00000000
        /*0324*/ 	.word	0x000000e0
        /*0328*/ 	.short	0x0101
        /*032a*/ 	.byte	0xff
	.zero		1


	//   ....[34]....
        /*032c*/ 	.word	0x00001940
        /*0330*/ 	.word	0x000000ff
        /*0334*/ 	.word	0x00000018
        /*0338*/ 	.short	0x010a
        /*033a*/ 	.byte	0x04
	.zero		1


	//   ....[35]....
        /*033c*/ 	.word	0x000019c0
        /*0340*/ 	.word	0x000000ff
        /*0344*/ 	.word	0x00000018
        /*0348*/ 	.short	0x010a
        /*034a*/ 	.byte	0x21
	.zero		1


	//   ....[36]....
        /*034c*/ 	.word	0x00001b50
        /*0350*/ 	.word	0x000000ff
        /*0354*/ 	.word	0x00000018
        /*0358*/ 	.short	0x010a
        /*035a*/ 	.byte	0x08
	.zero		1


	//   ....[37]....
        /*035c*/ 	.word	0x00001c70
        /*0360*/ 	.word	0x000000ff
        /*0364*/ 	.word	0x00000078
        /*0368*/ 	.short	0x0101
        /*036a*/ 	.byte	0x07
	.zero		1


	//   ....[38]....
        /*036c*/ 	.word	0x00001c90
        /*0370*/ 	.word	0x000000ff
        /*0374*/ 	.word	0x00000018
        /*0378*/ 	.short	0x010a
        /*037a*/ 	.byte	0x04
	.zero		1


	//   ....[39]....
        /*037c*/ 	.word	0x00001d10
        /*0380*/ 	.word	0x000000ff
        /*0384*/ 	.word	0x00000018
        /*0388*/ 	.short	0x010a
        /*038a*/ 	.byte	0x09
	.zero		1


	//   ....[40]....
        /*038c*/ 	.word	0x00001eb0
        /*0390*/ 	.word	0x000000ff
        /*0394*/ 	.word	0x00000018
        /*0398*/ 	.short	0x010a
        /*039a*/ 	.byte	0x06
	.zero		1


	//   ....[41]....
        /*039c*/ 	.word	0x00001fe0
        /*03a0*/ 	.word	0x00000003
        /*03a4*/ 	.word	0x00000080
        /*03a8*/ 	.short	0x010a
        /*03aa*/ 	.byte	0xff
	.zero		1


	//   ....[42]....
        /*03ac*/ 	.word	0x00002130
        /*03b0*/ 	.word	0x00000000
        /*03b4*/ 	.word	0x00000000
        /*03b8*/ 	.short	0x0101
        /*03ba*/ 	.byte	0xff
	.zero		1


	//   ....[43]....
        /*03bc*/ 	.word	0x000026e0
        /*03c0*/ 	.word	0x000000ff
        /*03c4*/ 	.word	0x00000000
        /*03c8*/ 	.short	0x010a
        /*03ca*/ 	.byte	0x04
	.zero		1


	//   ....[44]....
        /*03cc*/ 	.word	0x00002770
        /*03d0*/ 	.word	0x000000ff
        /*03d4*/ 	.word	0x00000000
        /*03d8*/ 	.short	0x010a
        /*03da*/ 	.byte	0x05
	.zero		1


	//   ....[45]....
        /*03dc*/ 	.word	0x00002810
        /*03e0*/ 	.word	0x00000000
        /*03e4*/ 	.word	0x00000000
        /*03e8*/ 	.short	0x010a
        /*03ea*/ 	.byte	0xff
	.zero		1


	//   ....[46]....
        /*03ec*/ 	.word	0x00002950
        /*03f0*/ 	.word	0x00000002
        /*03f4*/ 	.word	0x000000e0
        /*03f8*/ 	.short	0x010a
        /*03fa*/ 	.byte	0xff
	.zero		1


	//   ....[47]....
        /*03fc*/ 	.word	0x000029b0
        /*0400*/ 	.word	0x00000004
        /*0404*/ 	.word	0x00000000
        /*0408*/ 	.short	0x0101
        /*040a*/ 	.byte	0xff
	.zero		1


	//   ....[48]....
        /*040c*/ 	.word	0x000029d0
        /*0410*/ 	.word	0x000000ff
        /*0414*/ 	.word	0x00000090
        /*0418*/ 	.short	0x010a
        /*041a*/ 	.byte	0x04
	.zero		1


	//   ....[49]....
        /*041c*/ 	.word	0x00002af0
        /*0420*/ 	.word	0x00000002
        /*0424*/ 	.word	0x00000080
        /*0428*/ 	.short	0x010a
        /*042a*/ 	.byte	0xff
	.zero		1


	//   ....[50]....
        /*042c*/ 	.word	0x00002c00
        /*0430*/ 	.word	0x00000002
        /*0434*/ 	.word	0x00000000
        /*0438*/ 	.short	0x0101
        /*043a*/ 	.byte	0xff
	.zero		1


	//   ....[51]....
        /*043c*/ 	.word	0x00002c90
        /*0440*/ 	.word	0x000000ff
        /*0444*/ 	.word	0x00000090
        /*0448*/ 	.short	0x0106
        /*044a*/ 	.byte	0x04
	.zero		1


	//   ....[52]....
        /*044c*/ 	.word	0x00002cb0
        /*0450*/ 	.word	0x000000ff
        /*0454*/ 	.word	0x00000090
        /*0458*/ 	.short	0x010a
        /*045a*/ 	.byte	0x04
	.zero		1


	//   ....[53]....
        /*045c*/ 	.word	0x00002d40
        /*0460*/ 	.word	0x000000ff
        /*0464*/ 	.word	0x00000090
        /*0468*/ 	.short	0x0106
        /*046a*/ 	.byte	0x07
	.zero		1


	//   ....[54]....
        /*046c*/ 	.word	0x00002d80
        /*0470*/ 	.word	0x00000000
        /*0474*/ 	.word	0x00000090
        /*0478*/ 	.short	0x010a
        /*047a*/ 	.byte	0xff
	.zero		1


	//   ....[55]....
        /*047c*/ 	.word	0x00003280
        /*0480*/ 	.word	0x00000000
        /*0484*/ 	.word	0x00000080
        /*0488*/ 	.short	0x010a
        /*048a*/ 	.byte	0xff
	.zero		1


	//   ....[56]....
        /*048c*/ 	.word	0x00003380
        /*0490*/ 	.word	0x00000003
        /*0494*/ 	.word	0x00000000
        /*0498*/ 	.short	0x0101
        /*049a*/ 	.byte	0xff
	.zero		1


	//   ....[57]....
        /*049c*/ 	.word	0x00003390
        /*04a0*/ 	.word	0x000000ff
        /*04a4*/ 	.word	0x00000000
        /*04a8*/ 	.short	0x010a
        /*04aa*/ 	.byte	0x04
	.zero		1


	//   ....[58]....
        /*04ac*/ 	.word	0x000033b0
        /*04b0*/ 	.word	0x000000ff
        /*04b4*/ 	.word	0x000000c0
        /*04b8*/ 	.short	0x010a
        /*04ba*/ 	.byte	0x13
	.zero		1


	//   ....[59]....
        /*04bc*/ 	.word	0x000034f0
        /*04c0*/ 	.word	0x000000ff
        /*04c4*/ 	.word	0x00000000
        /*04c8*/ 	.short	0x010a
        /*04ca*/ 	.byte	0x06
	.zero		1


	//   ....[60]....
        /*04cc*/ 	.word	0x000035f0
        /*04d0*/ 	.word	0x000000ff
        /*04d4*/ 	.word	0x00000000
        /*04d8*/ 	.short	0x010a
        /*04da*/ 	.byte	0x04
	.zero		1


	//   ....[61]....
        /*04dc*/ 	.word	0x000037d0
        /*04e0*/ 	.word	0x000000ff
        /*04e4*/ 	.word	0x00000000
        /*04e8*/ 	.short	0x010a
        /*04ea*/ 	.byte	0x04
	.zero		1


	//   ....[62]....
        /*04ec*/ 	.word	0x00003860
        /*04f0*/ 	.word	0x000000ff
        /*04f4*/ 	.word	0x00000000
        /*04f8*/ 	.short	0x010a
        /*04fa*/ 	.byte	0x05
	.zero		1


	//   ....[63]....
        /*04fc*/ 	.word	0x000038f0
        /*0500*/ 	.word	0x000000ff
        /*0504*/ 	.word	0x00000000
        /*0508*/ 	.short	0x010a
        /*050a*/ 	.byte	0x05
	.zero		1


	//   ....[64]....
        /*050c*/ 	.word	0x00003980
        /*0510*/ 	.word	0x000000ff
        /*0514*/ 	.word	0x00000000
        /*0518*/ 	.short	0x010a
        /*051a*/ 	.byte	0x04
	.zero		1


	//   ....[65]....
        /*051c*/ 	.word	0x00003ee0
        /*0520*/ 	.word	0x00000008
        /*0524*/ 	.word	0x00000080
        /*0528*/ 	.short	0x010a
        /*052a*/ 	.byte	0xff
	.zero		1


	//   ....[66]....
        /*052c*/ 	.word	0x00004050
        /*0530*/ 	.word	0x00000000
        /*0534*/ 	.word	0x00000000
        /*0538*/ 	.short	0x0101
        /*053a*/ 	.byte	0xff
	.zero		1


	//   ....[67]....
        /*053c*/ 	.word	0x00004530
        /*0540*/ 	.word	0x000000ff
        /*0544*/ 	.word	0x00000078
        /*0548*/ 	.short	0x010a
        /*054a*/ 	.byte	0x15
	.zero		1


	//   ....[68]....
        /*054c*/ 	.word	0x000046c0
        /*0550*/ 	.word	0x000000ff
        /*0554*/ 	.word	0x00000050
        /*0558*/ 	.short	0x010a
        /*055a*/ 	.byte	0x15
	.zero		1


	//   ....[69]....
        /*055c*/ 	.word	0x00004810
        /*0560*/ 	.word	0x000000ff
        /*0564*/ 	.word	0x00000030
        /*0568*/ 	.short	0x010b
        /*056a*/ 	.byte	0x15
	.zero		1


	//   ....[70]....
        /*056c*/ 	.word	0x00004820
        /*0570*/ 	.word	0x000000ff
        /*0574*/ 	.word	0x00000000
        /*0578*/ 	.short	0x0101
        /*057a*/ 	.byte	0x32
	.zero		1


	//   ....[71]....
        /*057c*/ 	.word	0x00004830
        /*0580*/ 	.word	0x000000ff
        /*0584*/ 	.word	0x00000058
        /*0588*/ 	.short	0x010a
        /*058a*/ 	.byte	0x15
	.zero		1


	//   ....[72]....
        /*058c*/ 	.word	0x00004980
        /*0590*/ 	.word	0x000000ff
        /*0594*/ 	.word	0x00000038
        /*0598*/ 	.short	0x010b
        /*059a*/ 	.byte	0x15
	.zero		1


	//   ....[73]....
        /*059c*/ 	.word	0x00004990
        /*05a0*/ 	.word	0x000000ff
        /*05a4*/ 	.word	0x00000000
        /*05a8*/ 	.short	0x0101
        /*05aa*/ 	.byte	0x31
	.zero		1


	//   ....[74]....
        /*05ac*/ 	.word	0x000049a0
        /*05b0*/ 	.word	0x000000ff
        /*05b4*/ 	.word	0x00000060
        /*05b8*/ 	.short	0x010a
        /*05ba*/ 	.byte	0x15
	.zero		1


	//   ....[75]....
        /*05bc*/ 	.word	0x00004b00
        /*05c0*/ 	.word	0x000000ff
        /*05c4*/ 	.word	0x00000040
        /*05c8*/ 	.short	0x010b
        /*05ca*/ 	.byte	0x15
	.zero		1


	//   ....[76]....
        /*05cc*/ 	.word	0x00004b10
        /*05d0*/ 	.word	0x000000ff
        /*05d4*/ 	.word	0x00000000
        /*05d8*/ 	.short	0x0101
        /*05da*/ 	.byte	0x30
	.zero		1


	//   ....[77]....
        /*05dc*/ 	.word	0x00004b20
        /*05e0*/ 	.word	0x000000ff
        /*05e4*/ 	.word	0x00000068
        /*05e8*/ 	.short	0x010a
        /*05ea*/ 	.byte	0x15
	.zero		1


	//   ....[78]....
        /*05ec*/ 	.word	0x00004d10
        /*05f0*/ 	.word	0x000000ff
        /*05f4*/ 	.word	0x00000048
        /*05f8*/ 	.short	0x010b
        /*05fa*/ 	.byte	0x15
	.zero		1


	//   ....[79]....
        /*05fc*/ 	.word	0x00004d20
        /*0600*/ 	.word	0x000000ff
        /*0604*/ 	.word	0x00000000
        /*0608*/ 	.short	0x0101
        /*060a*/ 	.byte	0x2b
	.zero		1


	//   ....[80]....
        /*060c*/ 	.word	0x00004d50
        /*0610*/ 	.word	0x000000ff
        /*0614*/ 	.word	0x00000050
        /*0618*/ 	.short	0x010a
        /*061a*/ 	.byte	0x15
	.zero		1


	//   ....[81]....
        /*061c*/ 	.word	0x00004d70
        /*0620*/ 	.word	0x000000ff
        /*0624*/ 	.word	0x00000058
        /*0628*/ 	.short	0x010a
        /*062a*/ 	.byte	0x15
	.zero		1


	//   ....[82]....
        /*062c*/ 	.word	0x00004d90
        /*0630*/ 	.word	0x000000ff
        /*0634*/ 	.word	0x00000060
        /*0638*/ 	.short	0x010a
        /*063a*/ 	.byte	0x15
	.zero		1


	//   ....[83]....
        /*063c*/ 	.word	0x00004dd0
        /*0640*/ 	.word	0x00000000
        /*0644*/ 	.word	0x00000068
        /*0648*/ 	.short	0x010a
        /*064a*/ 	.byte	0xff
	.zero		1


	//   ....[84]....
        /*064c*/ 	.word	0x00005120
        /*0650*/ 	.word	0x00000003
        /*0654*/ 	.word	0x00000080
        /*0658*/ 	.short	0x010a
        /*065a*/ 	.byte	0xff
	.zero		1


	//   ....[85]....
        /*065c*/ 	.word	0x000052a0
        /*0660*/ 	.word	0x00000000
        /*0664*/ 	.word	0x00000000
        /*0668*/ 	.short	0x0101
        /*066a*/ 	.byte	0xff
	.zero		1


	//   ....[86]....
        /*066c*/ 	.word	0x00005df0
        /*0670*/ 	.word	0x00000002
        /*0674*/ 	.word	0x00000030
        /*0678*/ 	.short	0x010a
        /*067a*/ 	.byte	0xff
	.zero		1


	//   ....[87]....
        /*067c*/ 	.word	0x00005e60
        /*0680*/ 	.word	0x00000047
        /*0684*/ 	.word	0x000000a0
        /*0688*/ 	.short	0x010a
        /*068a*/ 	.byte	0xff
	.zero		1


	//   ....[88]....
        /*068c*/ 	.word	0x00005f50
        /*0690*/ 	.word	0x00000002
        /*0694*/ 	.word	0x00000030
        /*0698*/ 	.short	0x010a
        /*069a*/ 	.byte	0xff
	.zero		1


	//   ....[89]....
        /*069c*/ 	.word	0x00006060
        /*06a0*/ 	.word	0x00000000
        /*06a4*/ 	.word	0x00000000
        /*06a8*/ 	.short	0x0101
        /*06aa*/ 	.byte	0xff
	.zero		1


	//   ....[90]....
        /*06ac*/ 	.word	0x000060e0
        /*06b0*/ 	.word	0x00000047
        /*06b4*/ 	.word	0x000000a0
        /*06b8*/ 	.short	0x010a
        /*06ba*/ 	.byte	0xff
	.zero		1


	//   ....[91]....
        /*06bc*/ 	.word	0x00006c30
        /*06c0*/ 	.word	0x00000070
        /*06c4*/ 	.word	0x00000030
        /*06c8*/ 	.short	0x010a
        /*06ca*/ 	.byte	0xff
	.zero		1


	//   ....[92]....
        /*06cc*/ 	.word	0x00006d00
        /*06d0*/ 	.word	0x00000070
        /*06d4*/ 	.word	0x00000030
        /*06d8*/ 	.short	0x010a
        /*06da*/ 	.byte	0xff
	.zero		1


	//   ....[93]....
        /*06dc*/ 	.word	0x00006e10
        /*06e0*/ 	.word	0x00000000
        /*06e4*/ 	.word	0x00000000
        /*06e8*/ 	.short	0x0101
        /*06ea*/ 	.byte	0xff
	.zero		1


	//   ....[94]....
        /*06ec*/ 	.word	0x00007980
        /*06f0*/ 	.word	0x00000070
        /*06f4*/ 	.word	0x00000030
        /*06f8*/ 	.short	0x010a
        /*06fa*/ 	.byte	0xff
	.zero		1


	//   ....[95]....
        /*06fc*/ 	.word	0x00007a50
        /*0700*/ 	.word	0x00000070
        /*0704*/ 	.word	0x00000030
        /*0708*/ 	.short	0x010a
        /*070a*/ 	.byte	0xff
	.zero		1


	//   ....[96]....
        /*070c*/ 	.word	0x00007b60
        /*0710*/ 	.word	0x00000000
        /*0714*/ 	.word	0x00000000
        /*0718*/ 	.short	0x0101
        /*071a*/ 	.byte	0xff
	.zero		1


	//   ....[97]....
        /*071c*/ 	.word	0x00008700
        /*0720*/ 	.word	0x00000066
        /*0724*/ 	.word	0x00000030
        /*0728*/ 	.short	0x010a
        /*072a*/ 	.byte	0xff
	.zero		1


	//   ....[98]....
        /*072c*/ 	.word	0x000087d0
        /*0730*/ 	.word	0x00000066
        /*0734*/ 	.word	0x00000030
        /*0738*/ 	.short	0x010a
        /*073a*/ 	.byte	0xff
	.zero		1


	//   ....[99]....
        /*073c*/ 	.word	0x000088e0
        /*0740*/ 	.word	0x00000000
        /*0744*/ 	.word	0x00000000
        /*0748*/ 	.short	0x0101
        /*074a*/ 	.byte	0xff
	.zero		1


	//   ....[100]....
        /*074c*/ 	.word	0x00008d70
        /*0750*/ 	.word	0x000000ff
        /*0754*/ 	.word	0x00000000
        /*0758*/ 	.short	0x0101
        /*075a*/ 	.byte	0x04
	.zero		1


	//   ....[101]....
        /*075c*/ 	.word	0x00009580
        /*0760*/ 	.word	0x00000000
        /*0764*/ 	.word	0x000000f0
        /*0768*/ 	.short	0x010a
        /*076a*/ 	.byte	0xff
	.zero		1


	//   ....[102]....
        /*076c*/ 	.word	0x000095e0
        /*0770*/ 	.word	0x00000000
        /*0774*/ 	.word	0x00000018
        /*0778*/ 	.short	0x010a
        /*077a*/ 	.byte	0xff
	.zero		1


	//   ....[103]....
        /*077c*/ 	.word	0x00009640
        /*0780*/ 	.word	0x00000000
        /*0784*/ 	.word	0x00000018
        /*0788*/ 	.short	0x010a
        /*078a*/ 	.byte	0xff
	.zero		1


	//   ....[104]....
        /*078c*/ 	.word	0x00009690
        /*0790*/ 	.word	0x00000003
        /*0794*/ 	.word	0x00000080
        /*0798*/ 	.short	0x010a
        /*079a*/ 	.byte	0xff
	.zero		1


	//   ....[105]....
        /*079c*/ 	.word	0x000096f0
        /*07a0*/ 	.word	0x00000000
        /*07a4*/ 	.word	0x00000000
        /*07a8*/ 	.short	0x010a
        /*07aa*/ 	.byte	0xff
	.zero		1


	//   ....[106]....
        /*07ac*/ 	.word	0x00009750
        /*07b0*/ 	.word	0x00000000
        /*07b4*/ 	.word	0x00000000
        /*07b8*/ 	.short	0x010a
        /*07ba*/ 	.byte	0xff
	.zero		1


	//   ....[107]....
        /*07bc*/ 	.word	0x000097a0
        /*07c0*/ 	.word	0x00000002
        /*07c4*/ 	.word	0x000000e0
        /*07c8*/ 	.short	0x010a
        /*07ca*/ 	.byte	0xff
	.zero		1


	//   ....[108]....
        /*07cc*/ 	.word	0x00009800
        /*07d0*/ 	.word	0x00000002
        /*07d4*/ 	.word	0x00000090
        /*07d8*/ 	.short	0x010a
        /*07da*/ 	.byte	0xff
	.zero		1


	//   ....[109]....
        /*07dc*/ 	.word	0x00009850
        /*07e0*/ 	.word	0x00000002
        /*07e4*/ 	.word	0x00000080
        /*07e8*/ 	.short	0x010a
        /*07ea*/ 	.byte	0xff
	.zero		1


	//   ....[110]....
        /*07ec*/ 	.word	0x000098b0
        /*07f0*/ 	.word	0x00000000
        /*07f4*/ 	.word	0x00000090
        /*07f8*/ 	.short	0x010a
        /*07fa*/ 	.byte	0xff
	.zero		1


	//   ....[111]....
        /*07fc*/ 	.word	0x00009900
        /*0800*/ 	.word	0x00000000
        /*0804*/ 	.word	0x00000080
        /*0808*/ 	.short	0x010a
        /*080a*/ 	.byte	0xff
	.zero		1


	//   ....[112]....
        /*080c*/ 	.word	0x00009960
        /*0810*/ 	.word	0x00000003
        /*0814*/ 	.word	0x000000c0
        /*0818*/ 	.short	0x010a
        /*081a*/ 	.byte	0xff
	.zero		1


	//   ....[113]....
        /*081c*/ 	.word	0x000099c0
        /*0820*/ 	.word	0x00000000
        /*0824*/ 	.word	0x00000000
        /*0828*/ 	.short	0x010a
        /*082a*/ 	.byte	0xff
	.zero		1


	//   ....[114]....
        /*082c*/ 	.word	0x00009a20
        /*0830*/ 	.word	0x00000000
        /*0834*/ 	.word	0x00000000
        /*0838*/ 	.short	0x010a
        /*083a*/ 	.byte	0xff
	.zero		1


	//   ....[115]....
        /*083c*/ 	.word	0x00009a80
        /*0840*/ 	.word	0x00000000
        /*0844*/ 	.word	0x00000000
        /*0848*/ 	.short	0x010a
        /*084a*/ 	.byte	0xff
	.zero		1


	//   ....[116]....
        /*084c*/ 	.word	0x00009ae0
        /*0850*/ 	.word	0x00000000
        /*0854*/ 	.word	0x00000000
        /*0858*/ 	.short	0x010a
        /*085a*/ 	.byte	0xff
	.zero		1


	//   ....[117]....
        /*085c*/ 	.word	0x00009b40
        /*0860*/ 	.word	0x00000000
        /*0864*/ 	.word	0x00000000
        /*0868*/ 	.short	0x010a
        /*086a*/ 	.byte	0xff
	.zero		1


	//   ....[118]....
        /*086c*/ 	.word	0x00009b90
        /*0870*/ 	.word	0x00000008
        /*0874*/ 	.word	0x00000080
        /*0878*/ 	.short	0x010a
        /*087a*/ 	.byte	0xff
	.zero		1


	//   ....[119]....
        /*087c*/ 	.word	0x00009bf0
        /*0880*/ 	.word	0x00000000
        /*0884*/ 	.word	0x00000078
        /*0888*/ 	.short	0x010a
        /*088a*/ 	.byte	0xff
	.zero		1


	//   ....[120]....
        /*088c*/ 	.word	0x00009c50
        /*0890*/ 	.word	0x00000005
        /*0894*/ 	.word	0x00000050
        /*0898*/ 	.short	0x010a
        /*089a*/ 	.byte	0xff
	.zero		1


	//   ....[121]....
        /*089c*/ 	.word	0x00009cb0
        /*08a0*/ 	.word	0x00000005
        /*08a4*/ 	.word	0x00000058
        /*08a8*/ 	.short	0x010a
        /*08aa*/ 	.byte	0xff
	.zero		1


	//   ....[122]....
        /*08ac*/ 	.word	0x00009d10
        /*08b0*/ 	.word	0x00000005
        /*08b4*/ 	.word	0x00000060
        /*08b8*/ 	.short	0x010a
        /*08ba*/ 	.byte	0xff
	.zero		1


	//   ....[123]....
        /*08bc*/ 	.word	0x00009d70
        /*08c0*/ 	.word	0x00000005
        /*08c4*/ 	.word	0x00000068
        /*08c8*/ 	.short	0x010a
        /*08ca*/ 	.byte	0xff
	.zero		1


	//   ....[124]....
        /*08cc*/ 	.word	0x00009dd0
        /*08d0*/ 	.word	0x00000000
        /*08d4*/ 	.word	0x00000050
        /*08d8*/ 	.short	0x010a
        /*08da*/ 	.byte	0xff
	.zero		1


	//   ....[125]....
        /*08dc*/ 	.word	0x00009e30
        /*08e0*/ 	.word	0x00000000
        /*08e4*/ 	.word	0x00000058
        /*08e8*/ 	.short	0x010a
        /*08ea*/ 	.byte	0xff
	.zero		1


	//   ....[126]....
        /*08ec*/ 	.word	0x00009e90
        /*08f0*/ 	.word	0x00000000
        /*08f4*/ 	.word	0x00000060
        /*08f8*/ 	.short	0x010a
        /*08fa*/ 	.byte	0xff
	.zero		1


	//   ....[127]....
        /*08fc*/ 	.word	0x00009ee0
        /*0900*/ 	.word	0x00000003
        /*0904*/ 	.word	0x00000080
        /*0908*/ 	.short	0x010a
        /*090a*/ 	.byte	0xff
	.zero		1


	//   ....[128]....
        /*090c*/ 	.word	0x00009f30
        /*0910*/ 	.word	0x00000002
        /*0914*/ 	.word	0x00000030
        /*0918*/ 	.short	0x010a
        /*091a*/ 	.byte	0xff
	.zero		1


	//   ....[129]....
        /*091c*/ 	.word	0x00009f80
        /*0920*/ 	.word	0x00000047
        /*0924*/ 	.word	0x000000a0
        /*0928*/ 	.short	0x010a
        /*092a*/ 	.byte	0xff
	.zero		1


	//   ....[130]....
        /*092c*/ 	.word	0x00009fd0
        /*0930*/ 	.word	0x00000070
        /*0934*/ 	.word	0x00000030
        /*0938*/ 	.short	0x010a
        /*093a*/ 	.byte	0xff
	.zero		1


	//   ....[131]....
        /*093c*/ 	.word	0x0000a020
        /*0940*/ 	.word	0x00000070
        /*0944*/ 	.word	0x00000030
        /*0948*/ 	.short	0x010a
        /*094a*/ 	.byte	0xff
	.zero		1


	//   ....[132]....
        /*094c*/ 	.word	0x0000a070
        /*0950*/ 	.word	0x00000066
        /*0954*/ 	.word	0x00000030
        /*0958*/ 	.short	0x010a
        /*095a*/ 	.byte	0xff
	.zero		1


	//----- nvinfo : EIATTR_NUM_MBARRIERS
	.align		4
.L_48:
        /*095c*/ 	.byte	0x03, 0x38
        /*095e*/ 	.short	0x0020


	//----- nvinfo : EIATTR_EXIT_INSTR_OFFSETS
	.align		4
        /*0960*/ 	.byte	0x04, 0x1c
        /*0962*/ 	.short	(.L_50 - .L_49)


	//   ....[0]....
.L_49:
        /*0964*/ 	.word	0x00002840


	//   ....[1]....
        /*0968*/ 	.word	0x00002d50


	//   ....[2]....
        /*096c*/ 	.word	0x00002db0


	//   ....[3]....
        /*0970*/ 	.word	0x00003be0


	//   ....[4]....
        /*0974*/ 	.word	0x00004e00


	//   ....[5]....
        /*0978*/ 	.word	0x00004e40


	//   ....[6]....
        /*097c*/ 	.word	0x00009570


	//----- nvinfo : EIATTR_MAX_THREADS
	.align		4
.L_50:
        /*0980*/ 	.byte	0x04, 0x05
        /*0982*/ 	.short	(.L_52 - .L_51)
.L_51:
        /*0984*/ 	.word	0x00000100
        /*0988*/ 	.word	0x00000001
        /*098c*/ 	.word	0x00000001


	//----- nvinfo : EIATTR_CRS_STACK_SIZE
	.align		4
.L_52:
        /*0990*/ 	.byte	0x04, 0x1e
        /*0992*/ 	.short	(.L_54 - .L_53)
.L_53:
        /*0994*/ 	.word	0x00000000


	//----- nvinfo : EIATTR_CBANK_PARAM_SIZE
	.align		4
.L_54:
        /*0998*/ 	.byte	0x03, 0x19
        /*099a*/ 	.short	0x0800


	//----- nvinfo : EIATTR_PARAM_CBANK
	.align		4
        /*099c*/ 	.byte	0x04, 0x0a
        /*099e*/ 	.short	(.L_56 - .L_55)
	.align		4
.L_55:
        /*09a0*/ 	.word	index@(.nv.constant0._ZN7cutlass13device_kernelINS_4gemm6kernel13GemmUniversalIN4cute5tupleIJiiiiEEENS1_10collective13CollectiveMmaINS1_35MainloopSm100TmaUmmaWarpSpecializedILi3ELi2ELi4ENS5_IJNS4_1CILi2EEENSA_ILi1EEESC_EEEEENS5_IJNSA_ILi64EEENSA_ILi256EEENSA_ILi32EEEEEENS_12float_e5m2_tENS5_IJlSC_lEEESJ_SK_NS4_8TiledMMAINS4_8MMA_AtomIJNS4_10MMA_TraitsINS4_19SM100_MMA_F8F6F4_SSEJSJ_SJ_fSF_SG_NS4_17integral_constantINS4_4UMMA5MajorELSR_0EEESS_NSP_INSQ_7ScaleInELST_0EEESU_EEEEEENS4_6LayoutINS5_IJSC_SC_SC_EEENS5_IJNSA_ILi0EEESZ_SZ_EEEEENS5_IJNS4_10UnderscoreES12_S12_EEEEENS4_13SM90_TMA_LOADENS4_14ComposedLayoutINS4_7SwizzleILi1ELi4ELi3EEENS4_18smem_ptr_flag_bitsILi8EEENSX_INS5_IJNSA_ILi8EEESH_EEENS5_IJSH_SC_EEEEEEEvNS4_8identityENS4_23SM90_TMA_LOAD_MULTICASTES1F_vS1G_EENS_8epilogue10collective18CollectiveEpilogueINS1J_23Sm100TmaWarpSpecializedILi4ELi2ELi32ELb0ELb0EEEJSI_NS5_IJNSX_ISF_SC_EES1O_EEESJ_SK_SJ_SK_NS1J_6fusion15FusionCallbacksIS1N_NS1Q_17LinearCombinationISJ_fSJ_fLNS_15FloatRoundStyleE2EEESI_S1P_JEEENS4_5SM1004TMEM4LOAD26SM100_TMEM_LOAD_16dp32b32xES15_NS16_INS17_ILi2ELi4ELi3EEES1A_NSX_INS5_IJS1B_SF_EEENS5_IJSF_SC_EEEEEEENS4_39AutoVectorizingCopyWithAssumedAlignmentILi128EEENS4_14SM90_TMA_STOREES24_S26_S26_EEEvvEEEEvNT_6ParamsE)
        /*09a4*/ 	.short	0x0380
        /*09a6*/ 	.short	0x0800


	//----- nvinfo : EIATTR_SW_WAR
	.align		4
.L_56:
        /*09a8*/ 	.byte	0x04, 0x36
        /*09aa*/ 	.short	(.L_58 - .L_57)
.L_57:
        /*09ac*/ 	.word	0x00000008
.L_58:


//--------------------- .nv.callgraph             --------------------------
	.section	.nv.callgraph,"",@"SHT_CUDA_CALLGRAPH"
	.align	4
	.sectionentsize	8
	.align		4
        /*0000*/ 	.word	0x00000000
	.align		4
        /*0004*/ 	.word	0xffffffff
	.align		4
        /*0008*/ 	.word	index@(_ZN7cutlass13device_kernelINS_4gemm6kernel13GemmUniversalIN4cute5tupleIJiiiiEEENS1_10collective13CollectiveMmaINS1_35MainloopSm100TmaUmmaWarpSpecializedILi3ELi2ELi4ENS5_IJNS4_1CILi2EEENSA_ILi1EEESC_EEEEENS5_IJNSA_ILi64EEENSA_ILi256EEENSA_ILi32EEEEEENS_12float_e5m2_tENS5_IJlSC_lEEESJ_SK_NS4_8TiledMMAINS4_8MMA_AtomIJNS4_10MMA_TraitsINS4_19SM100_MMA_F8F6F4_SSEJSJ_SJ_fSF_SG_NS4_17integral_constantINS4_4UMMA5MajorELSR_0EEESS_NSP_INSQ_7ScaleInELST_0EEESU_EEEEEENS4_6LayoutINS5_IJSC_SC_SC_EEENS5_IJNSA_ILi0EEESZ_SZ_EEEEENS5_IJNS4_10UnderscoreES12_S12_EEEEENS4_13SM90_TMA_LOADENS4_14ComposedLayoutINS4_7SwizzleILi1ELi4ELi3EEENS4_18smem_ptr_flag_bitsILi8EEENSX_INS5_IJNSA_ILi8EEESH_EEENS5_IJSH_SC_EEEEEEEvNS4_8identityENS4_23SM90_TMA_LOAD_MULTICASTES1F_vS1G_EENS_8epilogue10collective18CollectiveEpilogueINS1J_23Sm100TmaWarpSpecializedILi4ELi2ELi32ELb0ELb0EEEJSI_NS5_IJNSX_ISF_SC_EES1O_EEESJ_SK_SJ_SK_NS1J_6fusion15FusionCallbacksIS1N_NS1Q_17LinearCombinationISJ_fSJ_fLNS_15FloatRoundStyleE2EEESI_S1P_JEEENS4_5SM1004TMEM4LOAD26SM100_TMEM_LOAD_16dp32b32xES15_NS16_INS17_ILi2ELi4ELi3EEES1A_NSX_INS5_IJS1B_SF_EEENS5_IJSF_SC_EEEEEEENS4_39AutoVectorizingCopyWithAssumedAlignmentILi128EEENS4_14SM90_TMA_STOREES24_S26_S26_EEEvvEEEEvNT_6ParamsE)
	.align		4
        /*000c*/ 	.word	index@(__assertfail)
	.align		4
        /*0010*/ 	.word	0x00000000
	.align		4
        /*0014*/ 	.word	0xfffffffe
	.align		4
        /*0018*/ 	.word	0x00000000
	.align		4
        /*001c*/ 	.word	0xfffffffd
	.align		4
        /*0020*/ 	.word	0x00000000
	.align		4
        /*0024*/ 	.word	0xfffffffc


//--------------------- .nv.constant4             --------------------------
	.section	.nv.constant4,"a",@progbits
	.align	8
	.align		8
.nv.constant4:
        /*0000*/ 	.dword	__assertfail
	.align		8
        /*0008*/ 	.dword	__unnamed_1
	.align		8
        /*0010*/ 	.dword	__unnamed_2
	.align		8
        /*0018*/ 	.dword	__unnamed_3
	.align		8
        /*0020*/ 	.dword	_ZN40_INTERNAL_1caa2dfe_4_k_cu_a6f1da10_102404cuda3std3__45__cpo5beginE
	.align		8
        /*0028*/ 	.dword	_ZN40_INTERNAL_1caa2dfe_4_k_cu_a6f1da10_102404cuda3std3__45__cpo3endE
	.align		8
        /*0030*/ 	.dword	_ZN40_INTERNAL_1caa2dfe_4_k_cu_a6f1da10_102404cuda3std3__45__cpo6cbeginE
	.align		8
        /*0038*/ 	.dword	_ZN40_INTERNAL_1caa2dfe_4_k_cu_a6f1da10_102404cuda3std3__45__cpo4cendE
	.align		8
        /*0040*/ 	.dword	_ZN40_INTERNAL_1caa2dfe_4_k_cu_a6f1da10_102404cuda3std3__442_GLOBAL__N__1caa2dfe_4_k_cu_a6f1da10_102406ignoreE
	.align		8
        /*0048*/ 	.dword	_ZN40_INTERNAL_1caa2dfe_4_k_cu_a6f1da10_102404cuda3std3__419piecewise_constructE
	.align		8
        /*0050*/ 	.dword	_ZN40_INTERNAL_1caa2dfe_4_k_cu_a6f1da10_102404cuda3std3__48in_placeE
	.align		8
        /*0058*/ 	.dword	_ZN40_INTERNAL_1caa2dfe_4_k_cu_a6f1da10_102404cuda3std6ranges3__45__cpo4swapE
	.align		8
        /*0060*/ 	.dword	_ZN40_INTERNAL_1caa2dfe_4_k_cu_a6f1da10_102404cuda3std6ranges3__45__cpo9iter_moveE
	.align		8
        /*0068*/ 	.dword	_ZN40_INTERNAL_1caa2dfe_4_k_cu_a6f1da10_102404cute7productE
	.align		8
        /*0070*/ 	.dword	_ZN40_INTERNAL_1caa2dfe_4_k_cu_a6f1da10_102404cute1_E
	.align		8
        /*0078*/ 	.dword	$str$25
	.align		8
        /*0080*/ 	.dword	$str$26
	.align		8
        /*0088*/ 	.dword	$str$27
	.align		8
        /*0090*/ 	.dword	$str$28


//--------------------- .text._ZN7cutlass13device_kernelINS_4gemm6kernel13GemmUniversalIN4cute5tupleIJiiiiEEENS1_10collective13CollectiveMmaINS1_35MainloopSm100TmaUmmaWarpSpecializedILi3ELi2ELi4ENS5_IJNS4_1CILi2EEENSA_ILi1EEESC_EEEEENS5_IJNSA_ILi64EEENSA_ILi256EEENSA_ILi32EEEEEENS_12float_e5m2_tENS5_IJlSC_lEEESJ_SK_NS4_8TiledMMAINS4_8MMA_AtomIJNS4_10MMA_TraitsINS4_19SM100_MMA_F8F6F4_SSEJSJ_SJ_fSF_SG_NS4_17integral_constantINS4_4UMMA5MajorELSR_0EEESS_NSP_INSQ_7ScaleInELST_0EEESU_EEEEEENS4_6LayoutINS5_IJSC_SC_SC_EEENS5_IJNSA_ILi0EEESZ_SZ_EEEEENS5_IJNS4_10UnderscoreES12_S12_EEEEENS4_13SM90_TMA_LOADENS4_14ComposedLayoutINS4_7SwizzleILi1ELi4ELi3EEENS4_18smem_ptr_flag_bitsILi8EEENSX_INS5_IJNSA_ILi8EEESH_EEENS5_IJSH_SC_EEEEEEEvNS4_8identityENS4_23SM90_TMA_LOAD_MULTICASTES1F_vS1G_EENS_8epilogue10collective18CollectiveEpilogueINS1J_23Sm100TmaWarpSpecializedILi4ELi2ELi32ELb0ELb0EEEJSI_NS5_IJNSX_ISF_SC_EES1O_EEESJ_SK_SJ_SK_NS1J_6fusion15FusionCallbacksIS1N_NS1Q_17LinearCombinationISJ_fSJ_fLNS_15FloatRoundStyleE2EEESI_S1P_JEEENS4_5SM1004TMEM4LOAD26SM100_TMEM_LOAD_16dp32b32xES15_NS16_INS17_ILi2ELi4ELi3EEES1A_NSX_INS5_IJS1B_SF_EEENS5_IJSF_SC_EEEEEEENS4_39AutoVectorizingCopyWithAssumedAlignmentILi128EEENS4_14SM90_TMA_STOREES24_S26_S26_EEEvvEEEEvNT_6ParamsE --------------------------
	.section	.text._ZN7cutlass13device_kernelINS_4gemm6kernel13GemmUniversalIN4cute5tupleIJiiiiEEENS1_10collective13CollectiveMmaINS1_35MainloopSm100TmaUmmaWarpSpecializedILi3ELi2ELi4ENS5_IJNS4_1CILi2EEENSA_ILi1EEESC_EEEEENS5_IJNSA_ILi64EEENSA_ILi256EEENSA_ILi32EEEEEENS_12float_e5m2_tENS5_IJlSC_lEEESJ_SK_NS4_8TiledMMAINS4_8MMA_AtomIJNS4_10MMA_TraitsINS4_19SM100_MMA_F8F6F4_SSEJSJ_SJ_fSF_SG_NS4_17integral_constantINS4_4UMMA5MajorELSR_0EEESS_NSP_INSQ_7ScaleInELST_0EEESU_EEEEEENS4_6LayoutINS5_IJSC_SC_SC_EEENS5_IJNSA_ILi0EEESZ_SZ_EEEEENS5_IJNS4_10UnderscoreES12_S12_EEEEENS4_13SM90_TMA_LOADENS4_14ComposedLayoutINS4_7SwizzleILi1ELi4ELi3EEENS4_18smem_ptr_flag_bitsILi8EEENSX_INS5_IJNSA_ILi8EEESH_EEENS5_IJSH_SC_EEEEEEEvNS4_8identityENS4_23SM90_TMA_LOAD_MULTICASTES1F_vS1G_EENS_8epilogue10collective18CollectiveEpilogueINS1J_23Sm100TmaWarpSpecializedILi4ELi2ELi32ELb0ELb0EEEJSI_NS5_IJNSX_ISF_SC_EES1O_EEESJ_SK_SJ_SK_NS1J_6fusion15FusionCallbacksIS1N_NS1Q_17LinearCombinationISJ_fSJ_fLNS_15FloatRoundStyleE2EEESI_S1P_JEEENS4_5SM1004TMEM4LOAD26SM100_TMEM_LOAD_16dp32b32xES15_NS16_INS17_ILi2ELi4ELi3EEES1A_NSX_INS5_IJS1B_SF_EEENS5_IJSF_SC_EEEEEEENS4_39AutoVectorizingCopyWithAssumedAlignmentILi128EEENS4_14SM90_TMA_STOREES24_S26_S26_EEEvvEEEEvNT_6ParamsE,"ax",@progbits
	.align	128
.text._ZN7cutlass13device_kernelINS_4gemm6kernel13GemmUniversalIN4cute5tupleIJiiiiEEENS1_10collective13CollectiveMmaINS1_35MainloopSm100TmaUmmaWarpSpecializedILi3ELi2ELi4ENS5_IJNS4_1CILi2EEENSA_ILi1EEESC_EEEEENS5_IJNSA_ILi64EEENSA_ILi256EEENSA_ILi32EEEEEENS_12float_e5m2_tENS5_IJlSC_lEEESJ_SK_NS4_8TiledMMAINS4_8MMA_AtomIJNS4_10MMA_TraitsINS4_19SM100_MMA_F8F6F4_SSEJSJ_SJ_fSF_SG_NS4_17integral_constantINS4_4UMMA5MajorELSR_0EEESS_NSP_INSQ_7ScaleInELST_0EEESU_EEEEEENS4_6LayoutINS5_IJSC_SC_SC_EEENS5_IJNSA_ILi0EEESZ_SZ_EEEEENS5_IJNS4_10UnderscoreES12_S12_EEEEENS4_13SM90_TMA_LOADENS4_14ComposedLayoutINS4_7SwizzleILi1ELi4ELi3EEENS4_18smem_ptr_flag_bitsILi8EEENSX_INS5_IJNSA_ILi8EEESH_EEENS5_IJSH_SC_EEEEEEEvNS4_8identityENS4_23SM90_TMA_LOAD_MULTICASTES1F_vS1G_EENS_8epilogue10collective18CollectiveEpilogueINS1J_23Sm100TmaWarpSpecializedILi4ELi2ELi32ELb0ELb0EEEJSI_NS5_IJNSX_ISF_SC_EES1O_EEESJ_SK_SJ_SK_NS1J_6fusion15FusionCallbacksIS1N_NS1Q_17LinearCombinationISJ_fSJ_fLNS_15FloatRoundStyleE2EEESI_S1P_JEEENS4_5SM1004TMEM4LOAD26SM100_TMEM_LOAD_16dp32b32xES15_NS16_INS17_ILi2ELi4ELi3EEES1A_NSX_INS5_IJS1B_SF_EEENS5_IJSF_SC_EEEEEEENS4_39AutoVectorizingCopyWithAssumedAlignmentILi128EEENS4_14SM90_TMA_STOREES24_S26_S26_EEEvvEEEEvNT_6ParamsE:
        .type           _ZN7cutlass13device_kernelINS_4gemm6kernel13GemmUniversalIN4cute5tupleIJiiiiEEENS1_10collective13CollectiveMmaINS1_35MainloopSm100TmaUmmaWarpSpecializedILi3ELi2ELi4ENS5_IJNS4_1CILi2EEENSA_ILi1EEESC_EEEEENS5_IJNSA_ILi64EEENSA_ILi256EEENSA_ILi32EEEEEENS_12float_e5m2_tENS5_IJlSC_lEEESJ_SK_NS4_8TiledMMAINS4_8MMA_AtomIJNS4_10MMA_TraitsINS4_19SM100_MMA_F8F6F4_SSEJSJ_SJ_fSF_SG_NS4_17integral_constantINS4_4UMMA5MajorELSR_0EEESS_NSP_INSQ_7ScaleInELST_0EEESU_EEEEEENS4_6LayoutINS5_IJSC_SC_SC_EEENS5_IJNSA_ILi0EEESZ_SZ_EEEEENS5_IJNS4_10UnderscoreES12_S12_EEEEENS4_13SM90_TMA_LOADENS4_14ComposedLayoutINS4_7SwizzleILi1ELi4ELi3EEENS4_18smem_ptr_flag_bitsILi8EEENSX_INS5_IJNSA_ILi8EEESH_EEENS5_IJSH_SC_EEEEEEEvNS4_8identityENS4_23SM90_TMA_LOAD_MULTICASTES1F_vS1G_EENS_8epilogue10collective18CollectiveEpilogueINS1J_23Sm100TmaWarpSpecializedILi4ELi2ELi32ELb0ELb0EEEJSI_NS5_IJNSX_ISF_SC_EES1O_EEESJ_SK_SJ_SK_NS1J_6fusion15FusionCallbacksIS1N_NS1Q_17LinearCombinationISJ_fSJ_fLNS_15FloatRoundStyleE2EEESI_S1P_JEEENS4_5SM1004TMEM4LOAD26SM100_TMEM_LOAD_16dp32b32xES15_NS16_INS17_ILi2ELi4ELi3EEES1A_NSX_INS5_IJS1B_SF_EEENS5_IJSF_SC_EEEEEEENS4_39AutoVectorizingCopyWithAssumedAlignmentILi128EEENS4_14SM90_TMA_STOREES24_S26_S26_EEEvvEEEEvNT_6ParamsE,@function
        .size           _ZN7cutlass13device_kernelINS_4gemm6kernel13GemmUniversalIN4cute5tupleIJiiiiEEENS1_10collective13CollectiveMmaINS1_35MainloopSm100TmaUmmaWarpSpecializedILi3ELi2ELi4ENS5_IJNS4_1CILi2EEENSA_ILi1EEESC_EEEEENS5_IJNSA_ILi64EEENSA_ILi256EEENSA_ILi32EEEEEENS_12float_e5m2_tENS5_IJlSC_lEEESJ_SK_NS4_8TiledMMAINS4_8MMA_AtomIJNS4_10MMA_TraitsINS4_19SM100_MMA_F8F6F4_SSEJSJ_SJ_fSF_SG_NS4_17integral_constantINS4_4UMMA5MajorELSR_0EEESS_NSP_INSQ_7ScaleInELST_0EEESU_EEEEEENS4_6LayoutINS5_IJSC_SC_SC_EEENS5_IJNSA_ILi0EEESZ_SZ_EEEEENS5_IJNS4_10UnderscoreES12_S12_EEEEENS4_13SM90_TMA_LOADENS4_14ComposedLayoutINS4_7SwizzleILi1ELi4ELi3EEENS4_18smem_ptr_flag_bitsILi8EEENSX_INS5_IJNSA_ILi8EEESH_EEENS5_IJSH_SC_EEEEEEEvNS4_8identityENS4_23SM90_TMA_LOAD_MULTICASTES1F_vS1G_EENS_8epilogue10collective18CollectiveEpilogueINS1J_23Sm100TmaWarpSpecializedILi4ELi2ELi32ELb0ELb0EEEJSI_NS5_IJNSX_ISF_SC_EES1O_EEESJ_SK_SJ_SK_NS1J_6fusion15FusionCallbacksIS1N_NS1Q_17LinearCombinationISJ_fSJ_fLNS_15FloatRoundStyleE2EEESI_S1P_JEEENS4_5SM1004TMEM4LOAD26SM100_TMEM_LOAD_16dp32b32xES15_NS16_INS17_ILi2ELi4ELi3EEES1A_NSX_INS5_IJS1B_SF_EEENS5_IJSF_SC_EEEEEEENS4_39AutoVectorizingCopyWithAssumedAlignmentILi128EEENS4_14SM90_TMA_STOREES24_S26_S26_EEEvvEEEEvNT_6ParamsE,(.L_x_174 - _ZN7cutlass13device_kernelINS_4gemm6kernel13GemmUniversalIN4cute5tupleIJiiiiEEENS1_10collective13CollectiveMmaINS1_35MainloopSm100TmaUmmaWarpSpecializedILi3ELi2ELi4ENS5_IJNS4_1CILi2EEENSA_ILi1EEESC_EEEEENS5_IJNSA_ILi64EEENSA_ILi256EEENSA_ILi32EEEEEENS_12float_e5m2_tENS5_IJlSC_lEEESJ_SK_NS4_8TiledMMAINS4_8MMA_AtomIJNS4_10MMA_TraitsINS4_19SM100_MMA_F8F6F4_SSEJSJ_SJ_fSF_SG_NS4_17integral_constantINS4_4UMMA5MajorELSR_0EEESS_NSP_INSQ_7ScaleInELST_0EEESU_EEEEEENS4_6LayoutINS5_IJSC_SC_SC_EEENS5_IJNSA_ILi0EEESZ_SZ_EEEEENS5_IJNS4_10UnderscoreES12_S12_EEEEENS4_13SM90_TMA_LOADENS4_14ComposedLayoutINS4_7SwizzleILi1ELi4ELi3EEENS4_18smem_ptr_flag_bitsILi8EEENSX_INS5_IJNSA_ILi8EEESH_EEENS5_IJSH_SC_EEEEEEEvNS4_8identityENS4_23SM90_TMA_LOAD_MULTICASTES1F_vS1G_EENS_8epilogue10collective18CollectiveEpilogueINS1J_23Sm100TmaWarpSpecializedILi4ELi2ELi32ELb0ELb0EEEJSI_NS5_IJNSX_ISF_SC_EES1O_EEESJ_SK_SJ_SK_NS1J_6fusion15FusionCallbacksIS1N_NS1Q_17LinearCombinationISJ_fSJ_fLNS_15FloatRoundStyleE2EEESI_S1P_JEEENS4_5SM1004TMEM4LOAD26SM100_TMEM_LOAD_16dp32b32xES15_NS16_INS17_ILi2ELi4ELi3EEES1A_NSX_INS5_IJS1B_SF_EEENS5_IJSF_SC_EEEEEEENS4_39AutoVectorizingCopyWithAssumedAlignmentILi128EEENS4_14SM90_TMA_STOREES24_S26_S26_EEEvvEEEEvNT_6ParamsE)
        .other          _ZN7cutlass13device_kernelINS_4gemm6kernel13GemmUniversalIN4cute5tupleIJiiiiEEENS1_10collective13CollectiveMmaINS1_35MainloopSm100TmaUmmaWarpSpecializedILi3ELi2ELi4ENS5_IJNS4_1CILi2EEENSA_ILi1EEESC_EEEEENS5_IJNSA_ILi64EEENSA_ILi256EEENSA_ILi32EEEEEENS_12float_e5m2_tENS5_IJlSC_lEEESJ_SK_NS4_8TiledMMAINS4_8MMA_AtomIJNS4_10MMA_TraitsINS4_19SM100_MMA_F8F6F4_SSEJSJ_SJ_fSF_SG_NS4_17integral_constantINS4_4UMMA5MajorELSR_0EEESS_NSP_INSQ_7ScaleInELST_0EEESU_EEEEEENS4_6LayoutINS5_IJSC_SC_SC_EEENS5_IJNSA_ILi0EEESZ_SZ_EEEEENS5_IJNS4_10UnderscoreES12_S12_EEEEENS4_13SM90_TMA_LOADENS4_14ComposedLayoutINS4_7SwizzleILi1ELi4ELi3EEENS4_18smem_ptr_flag_bitsILi8EEENSX_INS5_IJNSA_ILi8EEESH_EEENS5_IJSH_SC_EEEEEEEvNS4_8identityENS4_23SM90_TMA_LOAD_MULTICASTES1F_vS1G_EENS_8epilogue10collective18CollectiveEpilogueINS1J_23Sm100TmaWarpSpecializedILi4ELi2ELi32ELb0ELb0EEEJSI_NS5_IJNSX_ISF_SC_EES1O_EEESJ_SK_SJ_SK_NS1J_6fusion15FusionCallbacksIS1N_NS1Q_17LinearCombinationISJ_fSJ_fLNS_15FloatRoundStyleE2EEESI_S1P_JEEENS4_5SM1004TMEM4LOAD26SM100_TMEM_LOAD_16dp32b32xES15_NS16_INS17_ILi2ELi4ELi3EEES1A_NSX_INS5_IJS1B_SF_EEENS5_IJSF_SC_EEEEEEENS4_39AutoVectorizingCopyWithAssumedAlignmentILi128EEENS4_14SM90_TMA_STOREES24_S26_S26_EEEvvEEEEvNT_6ParamsE,@"STO_CUDA_ENTRY STV_DEFAULT"
_ZN7cutlass13device_kernelINS_4gemm6kernel13GemmUniversalIN4cute5tupleIJiiiiEEENS1_10collective13CollectiveMmaINS1_35MainloopSm100TmaUmmaWarpSpecializedILi3ELi2ELi4ENS5_IJNS4_1CILi2EEENSA_ILi1EEESC_EEEEENS5_IJNSA_ILi64EEENSA_ILi256EEENSA_ILi32EEEEEENS_12float_e5m2_tENS5_IJlSC_lEEESJ_SK_NS4_8TiledMMAINS4_8MMA_AtomIJNS4_10MMA_TraitsINS4_19SM100_MMA_F8F6F4_SSEJSJ_SJ_fSF_SG_NS4_17integral_constantINS4_4UMMA5MajorELSR_0EEESS_NSP_INSQ_7ScaleInELST_0EEESU_EEEEEENS4_6LayoutINS5_IJSC_SC_SC_EEENS5_IJNSA_ILi0EEESZ_SZ_EEEEENS5_IJNS4_10UnderscoreES12_S12_EEEEENS4_13SM90_TMA_LOADENS4_14ComposedLayoutINS4_7SwizzleILi1ELi4ELi3EEENS4_18smem_ptr_flag_bitsILi8EEENSX_INS5_IJNSA_ILi8EEESH_EEENS5_IJSH_SC_EEEEEEEvNS4_8identityENS4_23SM90_TMA_LOAD_MULTICASTES1F_vS1G_EENS_8epilogue10collective18CollectiveEpilogueINS1J_23Sm100TmaWarpSpecializedILi4ELi2ELi32ELb0ELb0EEEJSI_NS5_IJNSX_ISF_SC_EES1O_EEESJ_SK_SJ_SK_NS1J_6fusion15FusionCallbacksIS1N_NS1Q_17LinearCombinationISJ_fSJ_fLNS_15FloatRoundStyleE2EEESI_S1P_JEEENS4_5SM1004TMEM4LOAD26SM100_TMEM_LOAD_16dp32b32xES15_NS16_INS17_ILi2ELi4ELi3EEES1A_NSX_INS5_IJS1B_SF_EEENS5_IJSF_SC_EEEEEEENS4_39AutoVectorizingCopyWithAssumedAlignmentILi128EEENS4_14SM90_TMA_STOREES24_S26_S26_EEEvvEEEEvNT_6ParamsE:
[----:B------:R-:W1:Y:S01]  /*0000*/  LDC R1, c[0x0][0x37c] ;  /* 0x0000df00ff017b82 */ /* 0x000e620000000800 */
[----:B------:R-:W2:Y:S01]  /*0010*/  S2R R95, SR_TID.X ;  /* 0x00000000005f7919 */ /* 0x000ea20000002100 */
[----:B------:R-:W3:Y:S01]  /*0020*/  LDCU.64 UR8, c[0x0][0x890] ;  /* 0x00011200ff0877ac */ /* 0x000ee20008000a00 */
[----:B------:R-:W-:Y:S02]  /*0030*/  PRMT R85, RZ, 0x7610, R85 ;  /* 0x00007610ff557816 */ /* 0x000fe40000000055 */
[----:B------:R-:W-:Y:S01]  /*0040*/  ELECT P3, URZ, PT ;  /* 0x0000000000ff782f */ /* 0x000fe20003860000 */
[----:B---3--:R-:W-:-:S04]  /*0050*/  UISETP.NE.U32.AND UP0, UPT, UR8, URZ, UPT ;  /* 0x000000ff0800728c */ /* 0x008fc8000bf05070 */
[----:B------:R-:W-:Y:S01]  /*0060*/  UISETP.NE.AND.EX UP0, UPT, UR9, URZ, UPT, UP0 ;  /* 0x000000ff0900728c */ /* 0x000fe2000bf05300 */
[----:B--2---:R-:W-:-:S05]  /*0070*/  SHF.R.U32.HI R86, RZ, 0x5, R95 ;  /* 0x00000005ff567819 */ /* 0x004fca000001165f */
[----:B------:R-:W2:Y:S02]  /*0080*/  SHFL.IDX PT, R0, R86, RZ, 0x1f ;  /* 0x00001fff56007589 */ /* 0x000ea400000e0000 */
[----:B--2---:R-:W-:Y:S01]  /*0090*/  R2UR UR18, R0 ;  /* 0x00000000001272ca */ /* 0x004fe200000e0000 */
[----:B-1----:R-:W-:-:S14]  /*00a0*/  BRA.U UP0, `(.L_x_0) ;  /* 0x0000000100307547 */ /* 0x002fdc000b800000 */
[----:B------:R-:W1:Y:S02]  /*00b0*/  LDCU.64 UR4, c[0x0][0x888] ;  /* 0x00011100ff0477ac */ /* 0x000e640008000a00 */
[----:B-1----:R-:W-:-:S04]  /*00c0*/  UISETP.NE.U32.AND UP0, UPT, UR4, URZ, UPT ;  /* 0x000000ff0400728c */ /* 0x002fc8000bf05070 */
[----:B------:R-:W-:-:S09]  /*00d0*/  UISETP.NE.AND.EX UP0, UPT, UR5, URZ, UPT, UP0 ;  /* 0x000000ff0500728c */ /* 0x000fd2000bf05300 */
[----:B------:R-:W-:Y:S05]  /*00e0*/  BRA.U !UP0, `(.L_x_1) ;  /* 0x0000000108147547 */ /* 0x000fea000b800000 */
[----:B------:R-:W1:Y:S01]  /*00f0*/  LDC.64 R2, c[0x0][0x888] ;  /* 0x00022200ff027b82 */ /* 0x000e620000000a00 */
[----:B------:R-:W1:Y:S02]  /*0100*/  LDCU.64 UR4, c[0x0][0x358] ;  /* 0x00006b00ff0477ac */ /* 0x000e640008000a00 */
[----:B-1----:R1:W5:Y:S01]  /*0110*/  LDG.E R41, desc[UR4][R2.64] ;  /* 0x0000000402297981 */ /* 0x002362000c1e1900 */
[----:B------:R-:W-:Y:S01]  /*0120*/  HFMA2 R85, -RZ, RZ, 0, 5.9604644775390625e-08 ;  /* 0x00000001ff557431 */ /* 0x000fe200000001ff */
[----:B------:R-:W-:Y:S05]  /*0130*/  BRA `(.L_x_0) ;  /* 0x00000000000c7947 */ /* 0x000fea0003800000 */
.L_x_1:
[----:B------:R-:W1:Y:S01]  /*0140*/  LDCU UR4, c[0x0][0x880] ;  /* 0x00011000ff0477ac */ /* 0x000e620008000800 */
[----:B------:R-:W-:Y:S01]  /*0150*/  HFMA2 R85, -RZ, RZ, 0, 5.9604644775390625e-08 ;  /* 0x00000001ff557431 */ /* 0x000fe200000001ff */
[----:B-1----:R-:W-:-:S07]  /*0160*/  MOV R41, UR4 ;  /* 0x0000000400297c02 */ /* 0x002fce0008000f00 */
.L_x_0:
[----:B------:R-:W2:Y:S02]  /*0170*/  LDCU.64 UR4, c[0x0][0x8b0] ;  /* 0x00011600ff0477ac */ /* 0x000ea40008000a00 */
[----:B--2---:R-:W-:-:S04]  /*0180*/  UISETP.NE.U32.AND UP0, UPT, UR4, URZ, UPT ;  /* 0x000000ff0400728c */ /* 0x004fc8000bf05070 */
[----:B------:R-:W-:-:S09]  /*0190*/  UISETP.NE.AND.EX UP0, UPT, UR5, URZ, UPT, UP0 ;  /* 0x000000ff0500728c */ /* 0x000fd2000bf05300 */
[----:B------:R-:W-:Y:S05]  /*01a0*/  BRA.U UP0, `(.L_x_2) ;  /* 0x0000000100287547 */ /* 0x000fea000b800000 */
[----:B------:R-:W2:Y:S02]  /*01b0*/  LDCU.64 UR4, c[0x0][0x8a8] ;  /* 0x00011500ff0477ac */ /* 0x000ea40008000a00 */
[----:B--2---:R-:W-:-:S04]  /*01c0*/  UISETP.NE.U32.AND UP0, UPT, UR4, URZ, UPT ;  /* 0x000000ff0400728c */ /* 0x004fc8000bf05070 */
[----:B------:R-:W-:-:S09]  /*01d0*/  UISETP.NE.AND.EX UP0, UPT, UR5, URZ, UPT, UP0 ;  /* 0x000000ff0500728c */ /* 0x000fd2000bf05300 */
[----:B------:R-:W-:Y:S05]  /*01e0*/  BRA.U !UP0, `(.L_x_3) ;  /* 0x0000000108107547 */ /* 0x000fea000b800000 */
[----:B------:R-:W2:Y:S01]  /*01f0*/  LDC.64 R38, c[0x0][0x8a8] ;  /* 0x00022a00ff267b82 */ /* 0x000ea20000000a00 */
[----:B------:R-:W2:Y:S02]  /*0200*/  LDCU.64 UR4, c[0x0][0x358] ;  /* 0x00006b00ff0477ac */ /* 0x000ea40008000a00 */
[----:B--2---:R2:W5:Y:S01]  /*0210*/  LDG.E R38, desc[UR4][R38.64] ;  /* 0x0000000426267981 */ /* 0x004562000c1e1900 */
[----:B------:R-:W-:Y:S05]  /*0220*/  BRA `(.L_x_2) ;  /* 0x0000000000087947 */ /* 0x000fea0003800000 */
.L_x_3:
[----:B------:R-:W2:Y:S02]  /*0230*/  LDCU UR4, c[0x0][0x8a0] ;  /* 0x00011400ff0477ac */ /* 0x000ea40008000800 */
[----:B--2---:R-:W-:Y:S02]  /*0240*/  MOV R38, UR4 ;  /* 0x0000000400267c02 */ /* 0x004fe40008000f00 */
.L_x_2:
[----:B------:R-:W-:Y:S01]  /*0250*/  IMAD.U32 R0, RZ, RZ, UR18 ;  /* 0x00000012ff007e24 */ /* 0x000fe2000f8e00ff */
[----:B------:R-:W-:Y:S04]  /*0260*/  BSSY.RECONVERGENT B0, `(.L_x_4) ;  /* 0x000000c000007945 */ /* 0x000fe80003800200 */
[C---:B------:R-:W-:Y:S02]  /*0270*/  ISETP.NE.OR P1, PT, R0.reuse, 0x1, !P3 ;  /* 0x000000010000780c */ /* 0x040fe40005f25670 */
[----:B------:R-:W-:-:S11]  /*0280*/  ISETP.NE.OR P0, PT, R0, 0x3, !P3 ;  /* 0x000000030000780c */ /* 0x000fd60005f05670 */
[----:B------:R-:W-:Y:S05]  /*0290*/  @P1 BRA `(.L_x_5) ;  /* 0x0000000000201947 */ /* 0x000fea0003800000 */
[----:B------:R-:W3:Y:S02]  /*02a0*/  LDCU.64 UR4, c[0x0][0x348] ;  /* 0x00006900ff0477ac */ /* 0x000ee40008000a00 */
[----:B---3--:R-:W-:Y:S02]  /*02b0*/  UIADD3 UR6, UP1, UPT, UR4, 0x80, URZ ;  /* 0x0000008004067890 */ /* 0x008fe4000ff3e0ff */
[----:B------:R-:W-:Y:S02]  /*02c0*/  UIADD3 UR4, UP0, UPT, UR4, 0x180, URZ ;  /* 0x0000018004047890 */ /* 0x000fe4000ff1e0ff */
[----:B------:R-:W-:Y:S02]  /*02d0*/  UIADD3.X UR7, UPT, UPT, URZ, UR5, URZ, UP1, !UPT ;  /* 0x00000005ff077290 */ /* 0x000fe40008ffe4ff */
[----:B------:R-:W-:-:S07]  /*02e0*/  UIADD3.X UR5, UPT, UPT, URZ, UR5, URZ, UP0, !UPT ;  /* 0x00000005ff057290 */ /* 0x000fce00087fe4ff */
[----:B------:R3:W-:Y:S02]  /*02f0*/  UTMACCTL.PF [UR6] ;  /* 0x00000000060079b9 */ /* 0x0007e40008040000 */
[----:B------:R3:W-:Y:S02]  /*0300*/  UTMACCTL.PF [UR4] ;  /* 0x00000000040079b9 */ /* 0x0007e40008040000 */
[----:B---3--:R-:W-:Y:S01]  /*0310*/  NOP ;  /* 0x0000000000007918 */ /* 0x008fe20000000000 */
.L_x_5:
[----:B------:R-:W-:Y:S05]  /*0320*/  BSYNC.RECONVERGENT B0 ;  /* 0x0000000000007941 */ /* 0x000fea0003800200 */
.L_x_4:
[----:B------:R-:W-:Y:S04]  /*0330*/  BSSY.RECONVERGENT B0, `(.L_x_6) ;  /* 0x000000a000007945 */ /* 0x000fe80003800200 */
        /* <DEDUP_REMOVED lines=9> */
.L_x_7:
[----:B------:R-:W-:Y:S05]  /*03d0*/  BSYNC.RECONVERGENT B0 ;  /* 0x0000000000007941 */ /* 0x000fea0003800200 */
.L_x_6:
[----:B------:R-:W3:Y:S01]  /*03e0*/  LDCU.64 UR4, c[0x0][0x888] ;  /* 0x00011100ff0477ac */ /* 0x000ee20008000a00 */
[----:B------:R-:W-:Y:S02]  /*03f0*/  UISETP.EQ.U32.AND UP2, UPT, UR8, URZ, UPT ;  /* 0x000000ff0800728c */ /* 0x000fe4000bf42070 */
[----:B------:R-:W-:Y:S02]  /*0400*/  UPLOP3.LUT UP3, UPT, UPT, UPT, UPT, 0x80, 0x8 ;  /* 0x000000000008789c */ /* 0x000fe40003f6f070 */
[----:B---3--:R-:W-:-:S04]  /*0410*/  UISETP.NE.U32.AND UP0, UPT, UR4, URZ, UPT ;  /* 0x000000ff0400728c */ /* 0x008fc8000bf05070 */
[----:B------:R-:W-:-:S04]  /*0420*/  UISETP.NE.AND.EX UP1, UPT, UR5, URZ, UPT, UP0 ;  /* 0x000000ff0500728c */ /* 0x000fc8000bf25300 */
[----:B------:R-:W-:-:S04]  /*0430*/  UISETP.EQ.OR.EX UP4, UPT, UR9, URZ, !UP1, UP2 ;  /* 0x000000ff0900728c */ /* 0x000fc8000cf82720 */
[----:B------:R-:W-:-:S06]  /*0440*/  UP2UR UR4, UPR, URZ, 0x10 ;  /* 0x00000010ff047883 */ /* 0x000fcc0008000000 */
[----:B------:R-:W-:Y:S01]  /*0450*/  MOV R88, UR4 ;  /* 0x0000000400587c02 */ /* 0x000fe20008000f00 */
[----:B------:R-:W-:Y:S06]  /*0460*/  BRA.U !UP4, `(.L_x_8) ;  /* 0x000000010c207547 */ /* 0x000fec000b800000 */
[----:B------:R-:W-:Y:S01]  /*0470*/  UISETP.NE.U32.AND UP2, UPT, UR8, URZ, UPT ;  /* 0x000000ff0800728c */ /* 0x000fe2000bf45070 */
[----:B-----5:R-:W-:Y:S01]  /*0480*/  FSETP.NEU.AND P0, PT, R41, RZ, PT ;  /* 0x000000ff2900720b */ /* 0x020fe20003f0d000 */
[----:B------:R-:W-:Y:S02]  /*0490*/  USEL UR4, URZ, 0xffffffff, UP1 ;  /* 0xffffffffff047887 */ /* 0x000fe40008800000 */
[----:B------:R-:W-:-:S10]  /*04a0*/  UISETP.NE.AND.EX UP2, UPT, UR9, URZ, UPT, UP2 ;  /* 0x000000ff0900728c */ /* 0x000fd4000bf45320 */
[----:B------:R-:W-:Y:S01]  /*04b0*/  VOTEU.ANY UP0, P0 ;  /* 0x0000000000ff7886 */ /* 0x000fe20000000100 */
[----:B------:R-:W-:-:S04]  /*04c0*/  @!UP2 USEL UR4, URZ, 0xffffffff, UP0 ;  /* 0xffffffffff04a887 */ /* 0x000fc80008000000 */
[----:B------:R-:W-:-:S04]  /*04d0*/  ULOP3.LUT UR4, UR4, 0x1, URZ, 0xc0, !UPT ;  /* 0x0000000104047892 */ /* 0x000fc8000f8ec0ff */
[----:B------:R-:W-:-:S11]  /*04e0*/  UISETP.NE.U32.AND UP3, UPT, UR4, 0x1, UPT ;  /* 0x000000010400788c */ /* 0x000fd6000bf65070 */
.L_x_8:
[----:B-1----:R-:W1:Y:S01]  /*04f0*/  SHFL.IDX PT, R2, R86, RZ, 0x1f ;  /* 0x00001fff56027589 */ /* 0x002e6200000e0000 */
[----:B------:R-:W-:Y:S01]  /*0500*/  UISETP.NE.AND UP6, UPT, UR18, 0x2, UPT ;  /* 0x000000021200788c */ /* 0x000fe2000bfc5270 */
[----:B-1----:R-:W-:-:S13]  /*0510*/  ISETP.NE.AND P0, PT, R2, RZ, PT ;  /* 0x000000ff0200720c */ /* 0x002fda0003f05270 */
[----:B------:R-:W-:Y:S05]  /*0520*/  @P0 BRA `(.L_x_9) ;  /* 0x0000000000500947 */ /* 0x000fea0003800000 */
[----:B------:R-:W1:Y:S01]  /*0530*/  S2UR UR4, SR_CgaCtaId ;  /* 0x00000000000479c3 */ /* 0x000e620000008800 */
[----:B------:R-:W-:Y:S01]  /*0540*/  UMOV UR5, 0x400 ;  /* 0x0000040000057882 */ /* 0x000fe20000000000 */
[----:B------:R-:W-:Y:S01]  /*0550*/  UMOV UR8, 0x1 ;  /* 0x0000000100087882 */ /* 0x000fe20000000000 */
[----:B------:R-:W-:Y:S01]  /*0560*/  UMOV UR6, 0x2 ;  /* 0x0000000200067882 */ /* 0x000fe20000000000 */
[----:B------:R-:W-:-:S04]  /*0570*/  UIADD3 UR8, UPT, UPT, -UR8, 0x100000, URZ ;  /* 0x0010000008087890 */ /* 0x000fc8000fffe1ff */
[----:B------:R-:W-:Y:S02]  /*0580*/  USHF.L.U32 UR9, UR8, 0xb, URZ ;  /* 0x0000000b08097899 */ /* 0x000fe400080006ff */
[----:B------:R-:W-:Y:S02]  /*0590*/  USHF.L.U32 UR8, UR8, 0x1, URZ ;  /* 0x0000000108087899 */ /* 0x000fe400080006ff */
[----:B------:R-:W-:-:S04]  /*05a0*/  UIADD3 UR6, UPT, UPT, -UR6, 0x100000, URZ ;  /* 0x0010000006067890 */ /* 0x000fc8000fffe1ff */
[----:B------:R-:W-:Y:S02]  /*05b0*/  USHF.L.U32 UR7, UR6, 0xb, URZ ;  /* 0x0000000b06077899 */ /* 0x000fe400080006ff */
[----:B------:R-:W-:Y:S01]  /*05c0*/  USHF.L.U32 UR6, UR6, 0x1, URZ ;  /* 0x0000000106067899 */ /* 0x000fe200080006ff */
[----:B------:R-:W-:Y:S01]  /*05d0*/  ELECT P0, URZ, PT ;  /* 0x0000000000ff782f */ /* 0x000fe20003800000 */
[----:B-1----:R-:W-:Y:S01]  /*05e0*/  ULEA UR4, UR4, UR5, 0x18 ;  /* 0x0000000504047291 */ /* 0x002fe2000f8ec0ff */
[----:B------:R-:W1:Y:S11]  /*05f0*/  FENCE.VIEW.ASYNC.S ;  /* 0x00000000000073c6 */ /* 0x000e760000000000 */
[----:B-1----:R1:W3:Y:S01]  /*0600*/  SYNCS.EXCH.64 URZ, [UR4], UR8 ;  /* 0x0000000804ff75b2 */ /* 0x0022e20008000100 */
[----:B------:R1:W4:Y:S01]  /*0610*/  SYNCS.EXCH.64 URZ, [UR4+0x18], UR6 ;  /* 0x0000180604ff75b2 */ /* 0x0003220008000100 */
[----:B------:R1:W1:Y:S01]  /*0620*/  SYNCS.EXCH.64 URZ, [UR4+0x8], UR8 ;  /* 0x0000080804ff75b2 */ /* 0x0002620008000100 */
[----:B------:R1:W1:Y:S01]  /*0630*/  SYNCS.EXCH.64 URZ, [UR4+0x20], UR6 ;  /* 0x0000200604ff75b2 */ /* 0x0002620008000100 */
[----:B------:R1:W1:Y:S01]  /*0640*/  SYNCS.EXCH.64 URZ, [UR4+0x10], UR8 ;  /* 0x0000100804ff75b2 */ /* 0x0002620008000100 */
[----:B------:R1:W1:Y:S01]  /*0650*/  SYNCS.EXCH.64 URZ, [UR4+0x28], UR6 ;  /* 0x0000280604ff75b2 */ /* 0x0002620008000100 */
[----:B------:R-:W-:Y:S01]  /*0660*/  NOP ;  /* 0x0000000000007918 */ /* 0x000fe20000000000 */
.L_x_9:
[----:B------:R-:W2:Y:S01]  /*0670*/  SHFL.IDX PT, R2, R86, RZ, 0x1f ;  /* 0x00001fff56027589 */ /* 0x000ea200000e0000 */
[----:B------:R-:W-:Y:S01]  /*0680*/  NOP ;  /* 0x0000000000007918 */ /* 0x000fe20000000000 */
[----:B--2---:R-:W-:-:S13]  /*0690*/  ISETP.NE.AND P0, PT, R2, 0x1, PT ;  /* 0x000000010200780c */ /* 0x004fda0003f05270 */
[----:B------:R-:W-:Y:S05]  /*06a0*/  @P0 BRA `(.L_x_10) ;  /* 0x0000000000580947 */ /* 0x000fea0003800000 */
[----:B-1----:R-:W1:Y:S01]  /*06b0*/  S2UR UR4, SR_CgaCtaId ;  /* 0x00000000000479c3 */ /* 0x002e620000008800 */
        /* <DEDUP_REMOVED lines=12> */
[----:B-1----:R2:W1:Y:S01]  /*0780*/  SYNCS.EXCH.64 URZ, [UR4+0x30], UR8 ;  /* 0x0000300804ff75b2 */ /* 0x0024620008000100 */
[----:B------:R2:W1:Y:S01]  /*0790*/  SYNCS.EXCH.64 URZ, [UR4+0x50], UR6 ;  /* 0x0000500604ff75b2 */ /* 0x0004620008000100 */
[----:B------:R2:W1:Y:S01]  /*07a0*/  SYNCS.EXCH.64 URZ, [UR4+0x38], UR8 ;  /* 0x0000380804ff75b2 */ /* 0x0004620008000100 */
[----:B------:R2:W1:Y:S01]  /*07b0*/  SYNCS.EXCH.64 URZ, [UR4+0x58], UR6 ;  /* 0x0000580604ff75b2 */ /* 0x0004620008000100 */
[----:B------:R2:W1:Y:S01]  /*07c0*/  SYNCS.EXCH.64 URZ, [UR4+0x40], UR8 ;  /* 0x0000400804ff75b2 */ /* 0x0004620008000100 */
[----:B------:R2:W1:Y:S01]  /*07d0*/  SYNCS.EXCH.64 URZ, [UR4+0x60], UR6 ;  /* 0x0000600604ff75b2 */ /* 0x0004620008000100 */
[----:B------:R2:W1:Y:S01]  /*07e0*/  SYNCS.EXCH.64 URZ, [UR4+0x48], UR8 ;  /* 0x0000480804ff75b2 */ /* 0x0004620008000100 */
[----:B------:R2:W1:Y:S02]  /*07f0*/  SYNCS.EXCH.64 URZ, [UR4+0x68], UR6 ;  /* 0x0000680604ff75b2 */ /* 0x0004640008000100 */
[----:B--2---:R-:W-:Y:S01]  /*0800*/  NOP ;  /* 0x0000000000007918 */ /* 0x004fe20000000000 */
.L_x_10:
[----:B------:R-:W2:Y:S01]  /*0810*/  SHFL.IDX PT, R2, R86, RZ, 0x1f ;  /* 0x00001fff56027589 */ /* 0x000ea200000e0000 */
[----:B------:R-:W-:Y:S01]  /*0820*/  NOP ;  /* 0x0000000000007918 */ /* 0x000fe20000000000 */
[----:B--2---:R-:W-:-:S13]  /*0830*/  ISETP.NE.AND P0, PT, R2, 0x3, PT ;  /* 0x000000030200780c */ /* 0x004fda0003f05270 */
[----:B------:R-:W-:Y:S05]  /*0840*/  @P0 BRA `(.L_x_11) ;  /* 0x0000000000300947 */ /* 0x000fea0003800000 */
[----:B-1----:R-:W1:Y:S01]  /*0850*/  S2UR UR4, SR_CgaCtaId ;  /* 0x00000000000479c3 */ /* 0x002e620000008800 */
[----:B------:R-:W-:Y:S01]  /*0860*/  UMOV UR6, 0x400 ;  /* 0x0000040000067882 */ /* 0x000fe20000000000 */
[----:B------:R-:W-:Y:S01]  /*0870*/  UMOV UR5, 0x20 ;  /* 0x0000002000057882 */ /* 0x000fe20000000000 */
[----:B------:R-:W-:Y:S01]  /*0880*/  ELECT P0, URZ, PT ;  /* 0x0000000000ff782f */ /* 0x000fe20003800000 */
[----:B-1----:R-:W-:Y:S02]  /*0890*/  ULEA UR6, UR4, UR6, 0x18 ;  /* 0x0000000604067291 */ /* 0x002fe4000f8ec0ff */
[----:B------:R-:W-:-:S04]  /*08a0*/  UIADD3 UR4, UPT, UPT, -UR5, 0x100000, URZ ;  /* 0x0010000005047890 */ /* 0x000fc8000fffe1ff */
[----:B------:R-:W-:Y:S02]  /*08b0*/  USHF.L.U32 UR5, UR4, 0xb, URZ ;  /* 0x0000000b04057899 */ /* 0x000fe400080006ff */
[----:B------:R-:W-:Y:S01]  /*08c0*/  USHF.L.U32 UR4, UR4, 0x1, URZ ;  /* 0x0000000104047899 */ /* 0x000fe200080006ff */
[----:B------:R-:W1:Y:S11]  /*08d0*/  FENCE.VIEW.ASYNC.S ;  /* 0x00000000000073c6 */ /* 0x000e760000000000 */
[----:B-1----:R2:W1:Y:S01]  /*08e0*/  SYNCS.EXCH.64 URZ, [UR6+0x70], UR4 ;  /* 0x0000700406ff75b2 */ /* 0x0024620008000100 */
[----:B------:R2:W1:Y:S02]  /*08f0*/  SYNCS.EXCH.64 URZ, [UR6+0x78], UR4 ;  /* 0x0000780406ff75b2 */ /* 0x0004640008000100 */
[----:B--2---:R-:W-:Y:S01]  /*0900*/  NOP ;  /* 0x0000000000007918 */ /* 0x004fe20000000000 */
.L_x_11:
[----:B------:R-:W2:Y:S01]  /*0910*/  SHFL.IDX PT, R2, R86, RZ, 0x1f ;  /* 0x00001fff56027589 */ /* 0x000ea200000e0000 */
[----:B------:R-:W-:Y:S01]  /*0920*/  NOP ;  /* 0x0000000000007918 */ /* 0x000fe20000000000 */
[----:B--2---:R-:W-:-:S13]  /*0930*/  ISETP.NE.AND P0, PT, R2, 0x4, PT ;  /* 0x000000040200780c */ /* 0x004fda0003f05270 */
[----:B------:R-:W-:Y:S05]  /*0940*/  @P0 BRA `(.L_x_12) ;  /* 0x00000000004c0947 */ /* 0x000fea0003800000 */
[----:B-1----:R-:W1:Y:S01]  /*0950*/  S2UR UR6, SR_CgaCtaId ;  /* 0x00000000000679c3 */ /* 0x002e620000008800 */
[----:B------:R-:W-:Y:S01]  /*0960*/  UMOV UR4, 0x1e0 ;  /* 0x000001e000047882 */ /* 0x000fe20000000000 */
[----:B------:R-:W-:Y:S01]  /*0970*/  UMOV UR5, 0x400 ;  /* 0x0000040000057882 */ /* 0x000fe20000000000 */
[----:B------:R-:W-:Y:S01]  /*0980*/  USEL UR4, UR4, 0x1a0, UP3 ;  /* 0x000001a004047887 */ /* 0x000fe20009800000 */
[----:B------:R-:W-:Y:S01]  /*0990*/  UMOV UR8, 0x1 ;  /* 0x0000000100087882 */ /* 0x000fe20000000000 */
[----:B------:R-:W-:Y:S01]  /*09a0*/  ELECT P0, URZ, PT ;  /* 0x0000000000ff782f */ /* 0x000fe20003800000 */
[----:B------:R-:W-:-:S04]  /*09b0*/  UIADD3 UR8, UPT, UPT, -UR8, 0x100000, URZ ;  /* 0x0010000008087890 */ /* 0x000fc8000fffe1ff */
[----:B------:R-:W-:Y:S02]  /*09c0*/  USHF.L.U32 UR9, UR8, 0xb, URZ ;  /* 0x0000000b08097899 */ /* 0x000fe400080006ff */
[----:B------:R-:W-:Y:S02]  /*09d0*/  USHF.L.U32 UR8, UR8, 0x1, URZ ;  /* 0x0000000108087899 */ /* 0x000fe400080006ff */
[----:B-1----:R-:W-:Y:S02]  /*09e0*/  ULEA UR6, UR6, UR5, 0x18 ;  /* 0x0000000506067291 */ /* 0x002fe4000f8ec0ff */
[----:B------:R-:W-:-:S04]  /*09f0*/  UIADD3 UR4, UPT, UPT, -UR4, 0x100000, URZ ;  /* 0x0010000004047890 */ /* 0x000fc8000fffe1ff */
[----:B------:R-:W-:Y:S02]  /*0a00*/  USHF.L.U32 UR5, UR4, 0xb, URZ ;  /* 0x0000000b04057899 */ /* 0x000fe400080006ff */
[----:B------:R-:W-:Y:S01]  /*0a10*/  USHF.L.U32 UR4, UR4, 0x1, URZ ;  /* 0x0000000104047899 */ /* 0x000fe200080006ff */
[----:B------:R-:W1:Y:S03]  /*0a20*/  FENCE.VIEW.ASYNC.S ;  /* 0x00000000000073c6 */ /* 0x000e660000000000 */
[----:B-1----:R2:W1:Y:S08]  /*0a30*/  SYNCS.EXCH.64 URZ, [UR6+0x80], UR8 ;  /* 0x0000800806ff75b2 */ /* 0x0024700008000100 */
[----:B------:R2:W1:Y:S01]  /*0a40*/  SYNCS.EXCH.64 URZ, [UR6+0x90], UR4 ;  /* 0x0000900406ff75b2 */ /* 0x0004620008000100 */
[----:B------:R2:W1:Y:S01]  /*0a50*/  SYNCS.EXCH.64 URZ, [UR6+0x88], UR8 ;  /* 0x0000880806ff75b2 */ /* 0x0004620008000100 */
[----:B------:R2:W1:Y:S02]  /*0a60*/  SYNCS.EXCH.64 URZ, [UR6+0x98], UR4 ;  /* 0x0000980406ff75b2 */ /* 0x0004640008000100 */
[----:B--2---:R-:W-:Y:S01]  /*0a70*/  NOP ;  /* 0x0000000000007918 */ /* 0x004fe20000000000 */
.L_x_12:
        /* <DEDUP_REMOVED lines=26> */
.L_x_13:
[----:B------:R-:W2:Y:S01]  /*0c20*/  SHFL.IDX PT, R2, R86, RZ, 0x1f ;  /* 0x00001fff56027589 */ /* 0x000ea200000e0000 */
[----:B------:R-:W-:Y:S01]  /*0c30*/  NOP ;  /* 0x0000000000007918 */ /* 0x000fe20000000000 */
[----:B--2---:R-:W-:-:S13]  /*0c40*/  ISETP.NE.AND P0, PT, R2, 0x3, PT ;  /* 0x000000030200780c */ /* 0x004fda0003f05270 */
[----:B------:R-:W-:Y:S05]  /*0c50*/  @P0 BRA `(.L_x_14) ;  /* 0x0000000000380947 */ /* 0x000fea0003800000 */
[----:B------:R-:W2:Y:S01]  /*0c60*/  S2UR UR5, SR_CgaCtaId ;  /* 0x00000000000579c3 */ /* 0x000ea20000008800 */
[----:B-1----:R-:W-:Y:S01]  /*0c70*/  UMOV UR4, 0x400 ;  /* 0x0000040000047882 */ /* 0x002fe20000000000 */
[----:B------:R-:W-:Y:S01]  /*0c80*/  UMOV UR6, 0x20 ;  /* 0x0000002000067882 */ /* 0x000fe20000000000 */
[----:B------:R-:W-:Y:S01]  /*0c90*/  ELECT P0, URZ, PT ;  /* 0x0000000000ff782f */ /* 0x000fe20003800000 */
[----:B------:R-:W-:-:S04]  /*0ca0*/  UIADD3 UR6, UPT, UPT, -UR6, 0x100000, URZ ;  /* 0x0010000006067890 */ /* 0x000fc8000fffe1ff */
[----:B------:R-:W-:Y:S02]  /*0cb0*/  USHF.L.U32 UR7, UR6, 0xb, URZ ;  /* 0x0000000b06077899 */ /* 0x000fe400080006ff */
[----:B------:R-:W-:Y:S02]  /*0cc0*/  USHF.L.U32 UR6, UR6, 0x1, URZ ;  /* 0x0000000106067899 */ /* 0x000fe400080006ff */
[----:B--2---:R-:W-:Y:S01]  /*0cd0*/  ULEA UR4, UR5, UR4, 0x18 ;  /* 0x0000000405047291 */ /* 0x004fe2000f8ec0ff */
[----:B------:R-:W1:Y:S11]  /*0ce0*/  FENCE.VIEW.ASYNC.S ;  /* 0x00000000000073c6 */ /* 0x000e760000000000 */
[----:B-1----:R2:W1:Y:S01]  /*0cf0*/  SYNCS.EXCH.64 URZ, [UR4+0xe0], UR6 ;  /* 0x0000e00604ff75b2 */ /* 0x0024620008000100 */
[----:B------:R2:W1:Y:S01]  /*0d00*/  SYNCS.EXCH.64 URZ, [UR4+0xf0], UR6 ;  /* 0x0000f00604ff75b2 */ /* 0x0004620008000100 */
[----:B------:R2:W1:Y:S01]  /*0d10*/  SYNCS.EXCH.64 URZ, [UR4+0xe8], UR6 ;  /* 0x0000e80604ff75b2 */ /* 0x0004620008000100 */
[----:B------:R2:W1:Y:S02]  /*0d20*/  SYNCS.EXCH.64 URZ, [UR4+0xf8], UR6 ;  /* 0x0000f80604ff75b2 */ /* 0x0004640008000100 */
[----:B--2---:R-:W-:Y:S01]  /*0d30*/  NOP ;  /* 0x0000000000007918 */ /* 0x004fe20000000000 */
.L_x_14:
[----:B-1----:R-:W1:Y:S01]  /*0d40*/  LDCU UR4, c[0x0][0x36c] ;  /* 0x00006d80ff0477ac */ /* 0x002e620008000800 */
[----:B------:R-:W-:Y:S01]  /*0d50*/  ISETP.NE.OR P3, PT, R0, 0x2, !P3 ;  /* 0x000000020000780c */ /* 0x000fe20005f65670 */
[----:B------:R-:W-:Y:S01]  /*0d60*/  NOP ;  /* 0x0000000000007918 */ /* 0x000fe20000000000 */
[----:B------:R-:W-:Y:S01]  /*0d70*/  LOP3.LUT R0, R95, 0x1f, RZ, 0xc0, !PT ;  /* 0x0000001f5f007812 */ /* 0x000fe200078ec0ff */
[----:B------:R-:W-:Y:S02]  /*0d80*/  UISETP.NE.AND UP4, UPT, UR18, URZ, UPT ;  /* 0x000000ff1200728c */ /* 0x000fe4000bf85270 */
[----:B-1----:R-:W-:-:S09]  /*0d90*/  UISETP.EQ.U32.AND UP5, UPT, UR4, 0x1, UPT ;  /* 0x000000010400788c */ /* 0x002fd2000bfa2070 */
[----:B------:R-:W-:Y:S05]  /*0da0*/  BRA.U !UP5, `(.L_x_15) ;  /* 0x000000010d087547 */ /* 0x000fea000b800000 */
[----:B---34-:R-:W-:Y:S01]  /*0db0*/  UCGABAR_ARV ;  /* 0x00000000000079c7 */ /* 0x018fe20008000000 */
[----:B------:R-:W-:Y:S05]  /*0dc0*/  BRA `(.L_x_16) ;  /* 0x0000000000047947 */ /* 0x000fea0003800000 */
.L_x_15:
[----:B---34-:R-:W-:Y:S01]  /*0dd0*/  NOP ;  /* 0x0000000000007918 */ /* 0x018fe20000000000 */
.L_x_16:
[----:B------:R-:W1:Y:S01]  /*0de0*/  S2UR UR30, SR_CTAID.X ;  /* 0x00000000001e79c3 */ /* 0x000e620000002500 */
[----:B------:R-:W-:-:S05]  /*0df0*/  CS2R.32 R87, SR_CgaSize ;  /* 0x0000000000577805 */ /* 0x000fca0000008a00 */
[----:B------:R-:W-:-:S05]  /*0e00*/  IMAD R87, R87, -0xa0, RZ ;  /* 0xffffff6057577824 */ /* 0x000fca00078e02ff */
[----:B------:R-:W-:-:S14]  /*0e10*/  R2UR UR5, R87 ;  /* 0x00000000570572ca */ /* 0x000fdc00000e0000 */
[----:B------:R-:W2:Y:S01]  /*0e20*/  LDCU UR5, c[0x0][UR5+0x2b0] ;  /* 0x00005600050577ac */ /* 0x000ea20008000800 */
[----:B------:R-:W-:-:S05]  /*0e30*/  CS2R.32 R87, SR_CgaSize ;  /* 0x0000000000577805 */ /* 0x000fca0000008a00 */
[----:B------:R-:W-:-:S05]  /*0e40*/  IMAD R87, R87, -0xa0, RZ ;  /* 0xffffff6057577824 */ /* 0x000fca00078e02ff */
[----:B------:R-:W-:-:S14]  /*0e50*/  R2UR UR4, R87 ;  /* 0x00000000570472ca */ /* 0x000fdc00000e0000 */
[----:B------:R-:W3:Y:S01]  /*0e60*/  LDCU UR4, c[0x0][UR4+0x2b4] ;  /* 0x00005680040477ac */ /* 0x000ee20008000800 */
[----:B------:R-:W4:Y:S01]  /*0e70*/  S2UR UR31, SR_CTAID.Y ;  /* 0x00000000001f79c3 */ /* 0x000f220000002600 */
[----:B------:R-:W-:-:S05]  /*0e80*/  CS2R.32 R87, SR_CgaSize ;  /* 0x0000000000577805 */ /* 0x000fca0000008a00 */
[----:B------:R-:W-:-:S05]  /*0e90*/  IMAD R87, R87, -0xa0, RZ ;  /* 0xffffff6057577824 */ /* 0x000fca00078e02ff */
[----:B------:R-:W-:-:S14]  /*0ea0*/  R2UR UR7, R87 ;  /* 0x00000000570772ca */ /* 0x000fdc00000e0000 */
[----:B------:R-:W3:Y:S01]  /*0eb0*/  LDCU UR7, c[0x0][UR7+0x2a0] ;  /* 0x00005400070777ac */ /* 0x000ee20008000800 */
[----:B------:R-:W-:-:S05]  /*0ec0*/  CS2R.32 R87, SR_CgaSize ;  /* 0x0000000000577805 */ /* 0x000fca0000008a00 */
[----:B------:R-:W-:-:S05]  /*0ed0*/  IMAD R87, R87, -0xa0, RZ ;  /* 0xffffff6057577824 */ /* 0x000fca00078e02ff */
[----:B------:R-:W-:-:S14]  /*0ee0*/  R2UR UR59, R87 ;  /* 0x00000000573b72ca */ /* 0x000fdc00000e0000 */
[----:B------:R-:W3:Y:S01]  /*0ef0*/  LDCU UR59, c[0x0][UR59+0x2a4] ;  /* 0x000054803b3b77ac */ /* 0x000ee20008000800 */
[----:B------:R-:W3:Y:S01]  /*0f00*/  S2UR UR8, SR_CgaCtaId ;  /* 0x00000000000879c3 */ /* 0x000ee20000008800 */
[----:B------:R-:W3:Y:S01]  /*0f10*/  LDCU UR19, c[0x0][0xb24] ;  /* 0x00016480ff1377ac */ /* 0x000ee20008000800 */
[----:B------:R-:W3:Y:S01]  /*0f20*/  LDCU UR42, c[0x0][0xb24] ;  /* 0x00016480ff2a77ac */ /* 0x000ee20008000800 */
[----:B-1----:R-:W-:Y:S01]  /*0f30*/  I2FP.F32.U32 R3, UR30 ;  /* 0x0000001e00037c45 */ /* 0x002fe20008201000 */
[----:B------:R-:W1:Y:S04]  /*0f40*/  LDCU UR22, c[0x0][0xb30] ;  /* 0x00016600ff1677ac */ /* 0x000e680008000800 */
[----:B--2---:R-:W-:Y:S01]  /*0f50*/  FMUL R3, R3, UR5 ;  /* 0x0000000503037c20 */ /* 0x004fe20008400000 */
[----:B----4-:R-:W-:-:S05]  /*0f60*/  I2FP.F32.U32 R2, UR31 ;  /* 0x0000001f00027c45 */ /* 0x010fca0008201000 */
[----:B------:R-:W2:Y:S01]  /*0f70*/  F2I.U32.TRUNC.NTZ R3, R3 ;  /* 0x0000000300037305 */ /* 0x000ea2000020f000 */
[----:B---3--:R-:W-:Y:S01]  /*0f80*/  FMUL R2, R2, UR4 ;  /* 0x0000000402027c20 */ /* 0x008fe20008400000 */
[----:B------:R-:W-:-:S06]  /*0f90*/  USHF.L.U32 UR28, UR8, 0xc, URZ ;  /* 0x0000000c081c7899 */ /* 0x000fcc00080006ff */
[----:B------:R-:W3:Y:S01]  /*0fa0*/  F2I.U32.TRUNC.NTZ R2, R2 ;  /* 0x0000000200027305 */ /* 0x000ee2000020f000 */
[----:B------:R-:W-:Y:S01]  /*0fb0*/  ULOP3.LUT UR28, UR28, 0x1000, URZ, 0xc0, !UPT ;  /* 0x000010001c1c7892 */ /* 0x000fe2000f8ec0ff */
[----:B--2---:R-:W-:Y:S02]  /*0fc0*/  R2UR UR4, R3 ;  /* 0x00000000030472ca */ /* 0x004fe400000e0000 */
[----:B---3--:R-:W-:Y:S02]  /*0fd0*/  R2UR UR6, R2 ;  /* 0x00000000020672ca */ /* 0x008fe400000e0000 */
[----:B------:R-:W-:-:S09]  /*0fe0*/  PRMT R2, RZ, 0x7610, R2 ;  /* 0x00007610ff027816 */ /* 0x000fd20000000002 */
[----:B------:R-:W-:-:S04]  /*0ff0*/  UIADD3 UR5, UPT, UPT, -UR4, URZ, URZ ;  /* 0x000000ff04057290 */ /* 0x000fc8000fffe1ff */
[----:B------:R-:W-:Y:S02]  /*1000*/  UIMAD UR5, UR7, UR5, UR30 ;  /* 0x00000005070572a4 */ /* 0x000fe4000f8e021e */
[----:B------:R-:W-:-:S04]  /*1010*/  UIADD3 UR4, UPT, UPT, -UR6, URZ, URZ ;  /* 0x000000ff06047290 */ /* 0x000fc8000fffe1ff */
[----:B------:R-:W-:Y:S01]  /*1020*/  IMAD.U32 R87, RZ, RZ, UR5 ;  /* 0x00000005ff577e24 */ /* 0x000fe2000f8e00ff */
[----:B------:R-:W-:Y:S01]  /*1030*/  UIMAD UR59, UR59, UR4, UR31 ;  /* 0x000000043b3b72a4 */ /* 0x000fe2000f8e021f */
[----:B-1----:R-:W-:Y:S11]  /*1040*/  BRA.U UP4, `(.L_x_17) ;  /* 0x0000000104287547 */ /* 0x002ff6000b800000 */
[----:B------:R-:W-:Y:S01]  /*1050*/  R2UR UR6, R87 ;  /* 0x00000000570672ca */ /* 0x000fe200000e0000 */
[----:B------:R-:W-:-:S12]  /*1060*/  UISETP.NE.AND UP0, UPT, UR59, URZ, UPT ;  /* 0x000000ff3b00728c */ /* 0x000fd8000bf05270 */
[----:B------:R-:W-:-:S04]  /*1070*/  UISETP.EQ.OR UP0, UPT, UR6, URZ, !UP0 ;  /* 0x000000ff0600728c */ /* 0x000fc8000c702670 */
[----:B------:R-:W-:Y:S02]  /*1080*/  USEL UR5, URZ, 0x1, !UP0 ;  /* 0x00000001ff057887 */ /* 0x000fe4000c000000 */
[----:B------:R-:W-:-:S04]  /*1090*/  UISETP.NE.AND UP0, UPT, UR59, URZ, UPT ;  /* 0x000000ff3b00728c */ /* 0x000fc8000bf05270 */
[----:B------:R-:W-:Y:S02]  /*10a0*/  USEL UR4, URZ, 0x2, UP0 ;  /* 0x00000002ff047887 */ /* 0x000fe40008000000 */
[----:B------:R-:W-:-:S04]  /*10b0*/  UISETP.NE.AND UP0, UPT, UR6, 0x1, UPT ;  /* 0x000000010600788c */ /* 0x000fc8000bf05270 */
[----:B------:R-:W-:-:S04]  /*10c0*/  USEL UR4, UR4, 0x2, UP0 ;  /* 0x0000000204047887 */ /* 0x000fc80008000000 */
[----:B------:R-:W-:-:S06]  /*10d0*/  UIADD3 UR4, UPT, UPT, UR5, UR4, URZ ;  /* 0x0000000405047290 */ /* 0x000fcc000fffe0ff */
[----:B------:R-:W-:-:S07]  /*10e0*/  MOV R2, UR4 ;  /* 0x0000000400027c02 */ /* 0x000fce0008000f00 */
.L_x_17:
[----:B------:R-:W1:Y:S01]  /*10f0*/  S2UR UR36, SR_CTAID.Z ;  /* 0x00000000002479c3 */ /* 0x000e620000002700 */
[----:B------:R-:W-:-:S09]  /*1100*/  UISETP.GE.AND UP0, UPT, UR19, 0x1, UPT ;  /* 0x000000011300788c */ /* 0x000fd2000bf06270 */
[----:B------:R-:W-:Y:S05]  /*1110*/  BRA.U !UP0, `(.L_x_18) ;  /* 0x0000000108d47547 */ /* 0x000fea000b800000 */
[----:B------:R-:W2:Y:S01]  /*1120*/  LDCU.128 UR12, c[0x0][0xb10] ;  /* 0x00016200ff0c77ac */ /* 0x000ea20008000c00 */
[----:B------:R-:W3:Y:S01]  /*1130*/  LDCU UR20, c[0x0][0xb0c] ;  /* 0x00016180ff1477ac */ /* 0x000ee20008000800 */
[----:B------:R-:W4:Y:S01]  /*1140*/  LDCU UR6, c[0x0][0x370] ;  /* 0x00006e00ff0677ac */ /* 0x000f220008000800 */
[----:B------:R-:W1:Y:S01]  /*1150*/  LDCU UR7, c[0x0][0x374] ;  /* 0x00006e80ff0777ac */ /* 0x000e620008000800 */
[----:B------:R-:W1:Y:S01]  /*1160*/  LDCU UR21, c[0x0][0xb20] ;  /* 0x00016400ff1577ac */ /* 0x000e620008000800 */
[----:B--2---:R-:W-:Y:S02]  /*1170*/  UIMAD.WIDE.U32 UR4, UR30, UR12, URZ ;  /* 0x0000000c1e0472a5 */ /* 0x004fe4000f8e00ff */
[----:B---3--:R-:W-:Y:S01]  /*1180*/  UISETP.NE.AND UP0, UPT, UR20, 0x1, UPT ;  /* 0x000000011400788c */ /* 0x008fe2000bf05270 */
[----:B------:R-:W2:Y:S01]  /*1190*/  LDCU.64 UR8, c[0x0][0xb28] ;  /* 0x00016500ff0877ac */ /* 0x000ea20008000a00 */
[----:B----4-:R-:W-:-:S03]  /*11a0*/  UIMAD.WIDE.U32 UR10, UR6, UR12, URZ ;  /* 0x0000000c060a72a5 */ /* 0x010fc6000f8e00ff */
[----:B------:R-:W-:Y:S01]  /*11b0*/  UMOV UR4, UR5 ;  /* 0x0000000500047c82 */ /* 0x000fe20008000000 */
[----:B------:R-:W-:Y:S02]  /*11c0*/  UISETP.NE.AND UP2, UPT, UR19, 0x1, UPT ;  /* 0x000000011300788c */ /* 0x000fe4000bf45270 */
[----:B------:R-:W-:Y:S01]  /*11d0*/  USHF.R.U32.HI UR4, URZ, UR13, UR4 ;  /* 0x0000000dff047299 */ /* 0x000fe20008011604 */
[----:B------:R-:W-:Y:S01]  /*11e0*/  UMOV UR10, UR11 ;  /* 0x0000000b000a7c82 */ /* 0x000fe20008000000 */
[----:B------:R-:W-:Y:S02]  /*11f0*/  UIMAD.WIDE.U32 UR16, UR31, UR15, URZ ;  /* 0x0000000f1f1072a5 */ /* 0x000fe4000f8e00ff */
[----:B------:R-:W-:Y:S02]  /*1200*/  USEL UR5, UR30, UR4, !UP0 ;  /* 0x000000041e057287 */ /* 0x000fe4000c000000 */
[----:B------:R-:W-:Y:S02]  /*1210*/  @UP0 USHF.R.U32.HI UR6, URZ, UR13, UR10 ;  /* 0x0000000dff060299 */ /* 0x000fe4000801160a */
[----:B------:R-:W-:-:S02]  /*1220*/  UISETP.NE.AND UP0, UPT, UR14, 0x1, UPT ;  /* 0x000000010e00788c */ /* 0x000fc4000bf05270 */
[----:B-1----:R-:W-:Y:S02]  /*1230*/  UIMAD.WIDE.U32 UR10, UR7, UR15, URZ ;  /* 0x0000000f070a72a5 */ /* 0x002fe4000f8e00ff */
[----:B--2---:R-:W-:Y:S01]  /*1240*/  UIMAD.WIDE.U32 UR12, UR6, UR8, URZ ;  /* 0x00000008060c72a5 */ /* 0x004fe2000f8e00ff */
[----:B------:R-:W-:Y:S02]  /*1250*/  UMOV UR4, UR17 ;  /* 0x0000001100047c82 */ /* 0x000fe40008000000 */
[----:B------:R-:W-:Y:S02]  /*1260*/  USHF.R.U32.HI UR4, URZ, UR21, UR4 ;  /* 0x00000015ff047299 */ /* 0x000fe40008011604 */
[----:B------:R-:W-:Y:S02]  /*1270*/  UMOV UR10, UR11 ;  /* 0x0000000b000a7c82 */ /* 0x000fe40008000000 */
[----:B------:R-:W-:Y:S01]  /*1280*/  UMOV UR12, UR13 ;  /* 0x0000000d000c7c82 */ /* 0x000fe20008000000 */
[----:B------:R-:W-:-:S02]  /*1290*/  @UP0 USHF.R.U32.HI UR7, URZ, UR21, UR10 ;  /* 0x00000015ff070299 */ /* 0x000fc4000801160a */
[----:B------:R-:W-:Y:S02]  /*12a0*/  USEL UR4, UR31, UR4, !UP0 ;  /* 0x000000041f047287 */ /* 0x000fe4000c000000 */
[----:B------:R-:W-:Y:S02]  /*12b0*/  UIMAD.WIDE.U32 UR10, UR7, UR8, URZ ;  /* 0x00000008070a72a5 */ /* 0x000fe4000f8e00ff */
[----:B------:R-:W-:Y:S02]  /*12c0*/  @UP2 USHF.R.U32.HI UR6, URZ, UR9, UR12 ;  /* 0x00000009ff062299 */ /* 0x000fe4000801160c */
[----:B------:R-:W-:-:S03]  /*12d0*/  UIMAD.WIDE.U32 UR12, UR4, UR8, URZ ;  /* 0x00000008040c72a5 */ /* 0x000fc6000f8e00ff */
[----:B------:R-:W-:Y:S02]  /*12e0*/  UMOV UR10, UR11 ;  /* 0x0000000b000a7c82 */ /* 0x000fe40008000000 */
[----:B------:R-:W-:Y:S02]  /*12f0*/  @UP2 USHF.R.U32.HI UR7, URZ, UR9, UR10 ;  /* 0x00000009ff072299 */ /* 0x000fe4000801160a */
[----:B------:R-:W-:Y:S02]  /*1300*/  UIMAD UR10, UR6, UR19, URZ ;  /* 0x00000013060a72a4 */ /* 0x000fe4000f8e02ff */
[----:B------:R-:W-:-:S04]  /*1310*/  UIMAD UR7, UR7, UR19, URZ ;  /* 0x00000013070772a4 */ /* 0x000fc8000f8e02ff */
[----:B------:R-:W-:-:S03]  /*1320*/  UISETP.GE.AND UP0, UPT, UR4, UR7, UPT ;  /* 0x000000070400728c */ /* 0x000fc6000bf06270 */
[----:B------:R-:W-:Y:S01]  /*1330*/  UMOV UR7, UR13 ;  /* 0x0000000d00077c82 */ /* 0x000fe20008000000 */
[----:B------:R-:W-:Y:S02]  /*1340*/  UISETP.GE.OR UP0, UPT, UR5, UR10, UP0 ;  /* 0x0000000a0500728c */ /* 0x000fe40008706670 */
[----:B------:R-:W-:Y:S02]  /*1350*/  UIMAD.WIDE.U32 UR10, UR5, UR8, URZ ;  /* 0x00000008050a72a5 */ /* 0x000fe4000f8e00ff */
[----:B------:R-:W-:Y:S02]  /*1360*/  USHF.R.U32.HI UR7, URZ, UR9, UR7 ;  /* 0x00000009ff077299 */ /* 0x000fe40008011607 */
[----:B------:R-:W-:Y:S02]  /*1370*/  UIADD3 UR10, UPT, UPT, -UR4, URZ, URZ ;  /* 0x000000ff040a7290 */ /* 0x000fe4000fffe1ff */
[----:B------:R-:W-:Y:S02]  /*1380*/  USEL UR7, UR4, UR7, !UP2 ;  /* 0x0000000704077287 */ /* 0x000fe4000d000000 */
[----:B------:R-:W-:Y:S01]  /*1390*/  UIMAD UR10, UR14, UR10, UR31 ;  /* 0x0000000a0e0a72a4 */ /* 0x000fe2000f8e021f */
[----:B------:R-:W-:Y:S01]  /*13a0*/  @!UP0 UMOV UR8, UR11 ;  /* 0x0000000b00088c82 */ /* 0x000fe20008000000 */
[----:B------:R-:W-:-:S02]  /*13b0*/  UIADD3 UR11, UPT, UPT, -UR5, URZ, URZ ;  /* 0x000000ff050b7290 */ /* 0x000fc4000fffe1ff */
[----:B------:R-:W-:Y:S02]  /*13c0*/  @!UP0 USHF.R.U32.HI UR8, URZ, UR9, UR8 ;  /* 0x00000009ff088299 */ /* 0x000fe40008011608 */
[----:B------:R-:W-:Y:S02]  /*13d0*/  UIADD3 UR9, UPT, UPT, -UR7, URZ, URZ ;  /* 0x000000ff07097290 */ /* 0x000fe4000fffe1ff */
[----:B------:R-:W-:Y:S02]  /*13e0*/  @!UP0 USEL UR8, UR5, UR8, !UP2 ;  /* 0x0000000805088287 */ /* 0x000fe4000d000000 */
[----:B------:R-:W-:Y:S02]  /*13f0*/  UIMAD UR9, UR19, UR9, UR4 ;  /* 0x00000009130972a4 */ /* 0x000fe4000f8e0204 */
[----:B------:R-:W-:Y:S02]  /*1400*/  @!UP0 UIADD3 UR7, UPT, UPT, UR7, -UR8, URZ ;  /* 0x8000000807078290 */ /* 0x000fe4000fffe0ff */
[----:B------:R-:W-:-:S02]  /*1410*/  @!UP0 UIMAD UR6, UR9, UR6, UR8 ;  /* 0x00000006090682a4 */ /* 0x000fc4000f8e0208 */
[----:B------:R-:W-:Y:S02]  /*1420*/  @!UP0 UIMAD UR4, UR7, UR19, UR5 ;  /* 0x00000013070482a4 */ /* 0x000fe4000f8e0205 */
[----:B------:R-:W-:Y:S02]  /*1430*/  UIMAD UR30, UR20, UR11, UR30 ;  /* 0x0000000b141e72a4 */ /* 0x000fe4000f8e021e */
[----:B------:R-:W-:Y:S01]  /*1440*/  UIMAD UR31, UR4, UR14, UR10 ;  /* 0x0000000e041f72a4 */ /* 0x000fe2000f8e020a */
[----:B------:R-:W-:Y:S02]  /*1450*/  @!UP0 UMOV UR5, UR6 ;  /* 0x0000000600058c82 */ /* 0x000fe40008000000 */
[----:B------:R-:W-:-:S12]  /*1460*/  UIMAD UR30, UR5, UR20, UR30 ;  /* 0x00000014051e72a4 */ /* 0x000fd8000f8e021e */
.L_x_18:
[----:B------:R-:W-:-:S09]  /*1470*/  UISETP.NE.AND UP0, UPT, UR22, 0x1, UPT ;  /* 0x000000011600788c */ /* 0x000fd2000bf05270 */
[----:B------:R-:W-:Y:S05]  /*1480*/  BRA.U UP0, `(.L_x_19) ;  /* 0x0000000100407547 */ /* 0x000fea000b800000 */
[----:B------:R-:W2:Y:S01]  /*1490*/  LDCU.128 UR8, c[0x0][0xb10] ;  /* 0x00016200ff0877ac */ /* 0x000ea20008000c00 */
[----:B------:R-:W3:Y:S01]  /*14a0*/  LDCU UR12, c[0x0][0xb0c] ;  /* 0x00016180ff0c77ac */ /* 0x000ee20008000800 */
[----:B------:R-:W4:Y:S01]  /*14b0*/  LDCU UR13, c[0x0][0xb20] ;  /* 0x00016400ff0d77ac */ /* 0x000f220008000800 */
[----:B--2---:R-:W-:Y:S02]  /*14c0*/  UIMAD.WIDE.U32 UR4, UR30, UR8, URZ ;  /* 0x000000081e0472a5 */ /* 0x004fe4000f8e00ff */
[----:B------:R-:W-:Y:S02]  /*14d0*/  UIMAD.WIDE.U32 UR6, UR31, UR11, URZ ;  /* 0x0000000b1f0672a5 */ /* 0x000fe4000f8e00ff */
[----:B---3--:R-:W-:Y:S02]  /*14e0*/  UISETP.NE.AND UP0, UPT, UR12, 0x1, UPT ;  /* 0x000000010c00788c */ /* 0x008fe4000bf05270 */
[----:B------:R-:W-:-:S03]  /*14f0*/  USHF.R.U32.HI UR5, URZ, UR9, UR5 ;  /* 0x00000009ff057299 */ /* 0x000fc60008011605 */
[----:B------:R-:W-:Y:S01]  /*1500*/  UMOV UR4, UR7 ;  /* 0x0000000700047c82 */ /* 0x000fe20008000000 */
[----:B------:R-:W-:Y:S02]  /*1510*/  USEL UR5, UR30, UR5, !UP0 ;  /* 0x000000051e057287 */ /* 0x000fe4000c000000 */
[----:B------:R-:W-:Y:S02]  /*1520*/  UISETP.NE.AND UP0, UPT, UR10, 0x1, UPT ;  /* 0x000000010a00788c */ /* 0x000fe4000bf05270 */
[----:B----4-:R-:W-:-:S04]  /*1530*/  USHF.R.U32.HI UR4, URZ, UR13, UR4 ;  /* 0x0000000dff047299 */ /* 0x010fc80008011604 */
[----:B------:R-:W-:-:S04]  /*1540*/  USEL UR4, UR31, UR4, !UP0 ;  /* 0x000000041f047287 */ /* 0x000fc8000c000000 */
[----:B------:R-:W-:Y:S02]  /*1550*/  UIADD3 UR6, UPT, UPT, UR5, -UR4, URZ ;  /* 0x8000000405067290 */ /* 0x000fe4000fffe0ff */
[----:B------:R-:W-:Y:S02]  /*1560*/  UIADD3 UR4, UPT, UPT, -UR5, UR4, URZ ;  /* 0x0000000405047290 */ /* 0x000fe4000fffe1ff */
[----:B------:R-:W-:Y:S02]  /*1570*/  UIMAD UR31, UR6, UR10, UR31 ;  /* 0x0000000a061f72a4 */ /* 0x000fe4000f8e021f */
[----:B------:R-:W-:-:S12]  /*1580*/  UIMAD UR30, UR4, UR12, UR30 ;  /* 0x0000000c041e72a4 */ /* 0x000fd8000f8e021e */
.L_x_19:
[----:B------:R-:W-:Y:S01]  /*1590*/  UISETP.NE.AND UP0, UPT, UR18, 0x2, UPT ;  /* 0x000000021200788c */ /* 0x000fe2000bf05270 */
[----:B------:R-:W-:Y:S09]  /*15a0*/  BRA.U !UP5, `(.L_x_20) ;  /* 0x000000010d0c7547 */ /* 0x000ff2000b800000 */
[----:B------:R-:W-:Y:S01]  /*15b0*/  UCGABAR_WAIT ;  /* 0x0000000000007dc7 */ /* 0x000fe20008000000 */
[----:B------:R-:W-:Y:S01]  /*15c0*/  CCTL.IVALL ;  /* 0x00000000ff00798f */ /* 0x000fe20002000000 */
[----:B------:R-:W-:Y:S05]  /*15d0*/  BRA `(.L_x_21) ;  /* 0x0000000000047947 */ /* 0x000fea0003800000 */
.L_x_20:
[----:B------:R-:W-:Y:S06]  /*15e0*/  BAR.SYNC.DEFER_BLOCKING 0x0 ;  /* 0x0000000000007b1d */ /* 0x000fec0000010000 */
.L_x_21:
[----:B------:R-:W-:Y:S05]  /*15f0*/  BRA.U UP0, `(.L_x_22) ;  /* 0x0000001100987547 */ /* 0x000fea000b800000 */
[----:B------:R-:W2:Y:S01]  /*1600*/  LDCU UR6, c[0x0][0x38c] ;  /* 0x00007180ff0677ac */ /* 0x000ea20008000800 */
[----:B------:R-:W3:Y:S01]  /*1610*/  S2UR UR8, SR_CgaCtaId ;  /* 0x00000000000879c3 */ /* 0x000ee20000008800 */
[----:B------:R-:W-:Y:S01]  /*1620*/  PLOP3.LUT P1, PT, PT, PT, UP3, 0x80, 0x8 ;  /* 0x000000000008781c */ /* 0x000fe20003f2f038 */
[----:B------:R-:W-:Y:S01]  /*1630*/  IMAD.MOV.U32 R12, RZ, RZ, 0x1 ;  /* 0x00000001ff0c7424 */ /* 0x000fe200078e00ff */
[----:B------:R-:W-:Y:S01]  /*1640*/  UMOV UR7, 0x400 ;  /* 0x0000040000077882 */ /* 0x000fe20000000000 */
[----:B------:R-:W-:Y:S01]  /*1650*/  UISETP.NE.AND UP1, UPT, UR18, URZ, UPT ;  /* 0x000000ff1200728c */ /* 0x000fe2000bf25270 */
[----:B------:R-:W-:Y:S01]  /*1660*/  ISETP.EQ.OR P2, PT, R0, RZ, P3 ;  /* 0x000000ff0000720c */ /* 0x000fe20001f42670 */
[----:B------:R-:W-:Y:S01]  /*1670*/  USEL UR24, URZ, 0x1, UP6 ;  /* 0x00000001ff187887 */ /* 0x000fe2000b000000 */
[----:B------:R-:W-:Y:S02]  /*1680*/  PLOP3.LUT P1, PT, P1, PT, PT, 0x8, 0x80 ;  /* 0x000000000080781c */ /* 0x000fe40000f2e170 */
[----:B------:R-:W-:Y:S01]  /*1690*/  CS2R R10, SRZ ;  /* 0x00000000000a7805 */ /* 0x000fe2000001ff00 */
[----:B------:R-:W-:Y:S01]  /*16a0*/  IMAD.MOV.U32 R9, RZ, RZ, RZ ;  /* 0x000000ffff097224 */ /* 0x000fe200078e00ff */
[----:B------:R-:W4:Y:S01]  /*16b0*/  LDCU UR40, c[0x0][0x370] ;  /* 0x00006e00ff2877ac */ /* 0x000f220008000800 */
[----:B------:R-:W-:Y:S01]  /*16c0*/  IMAD.MOV.U32 R8, RZ, RZ, 0x1 ;  /* 0x00000001ff087424 */ /* 0x000fe200078e00ff */
[----:B------:R-:W1:Y:S01]  /*16d0*/  LDCU.64 UR26, c[0x0][0x348] ;  /* 0x00006900ff1a77ac */ /* 0x000e620008000a00 */
[----:B--2---:R-:W-:-:S02]  /*16e0*/  UIADD3 UR5, UPT, UPT, UR6, 0x1f, URZ ;  /* 0x0000001f06057890 */ /* 0x004fc4000fffe0ff */
[----:B------:R-:W-:Y:S02]  /*16f0*/  USHF.R.U32.HI UR45, URZ, 0x5, UR28 ;  /* 0x00000005ff2d7899 */ /* 0x000fe4000801161c */
[----:B------:R-:W-:Y:S02]  /*1700*/  USHF.R.S32.HI UR4, URZ, 0x1f, UR5 ;  /* 0x0000001fff047899 */ /* 0x000fe40008011405 */
[----:B---3--:R-:W-:Y:S02]  /*1710*/  ULEA UR7, UR8, UR7, 0x18 ;  /* 0x0000000708077291 */ /* 0x008fe4000f8ec0ff */
[----:B------:R-:W-:Y:S02]  /*1720*/  ULEA.HI UR4, UR4, UR5, URZ, 0x5 ;  /* 0x0000000504047291 */ /* 0x000fe4000f8f28ff */
[----:B------:R-:W-:Y:S02]  /*1730*/  UIADD3 UR46, UPT, UPT, UR6, 0x3e, URZ ;  /* 0x0000003e062e7890 */ /* 0x000fe4000fffe0ff */
[----:B------:R-:W-:-:S02]  /*1740*/  USHF.R.S32.HI UR43, URZ, 0x5, UR4 ;  /* 0x00000005ff2b7899 */ /* 0x000fc40008011404 */
[----:B------:R-:W-:Y:S02]  /*1750*/  UIADD3 UR4, UPT, UPT, UR6, -0x1, URZ ;  /* 0xffffffff06047890 */ /* 0x000fe4000fffe0ff */
[----:B------:R-:W-:Y:S02]  /*1760*/  UISETP.LT.U32.AND UP0, UPT, UR43, 0x3, UPT ;  /* 0x000000032b00788c */ /* 0x000fe4000bf01070 */
[----:B------:R-:W-:Y:S02]  /*1770*/  UISETP.GE.U32.AND UP2, UPT, UR4, -0x3f, UPT ;  /* 0xffffffc10400788c */ /* 0x000fe4000bf46070 */
[----:B------:R-:W-:Y:S01]  /*1780*/  USEL UR41, UR43, 0x3, UP0 ;  /* 0x000000032b297887 */ /* 0x000fe20008000000 */
[----:B------:R-:W2:Y:S03]  /*1790*/  LDCU UR39, c[0x0][0x374] ;  /* 0x00006e80ff2777ac */ /* 0x000ea60008000800 */
[----:B------:R-:W-:-:S02]  /*17a0*/  UIADD3 UR21, UPT, UPT, UR41, -0x1, URZ ;  /* 0xffffffff29157890 */ /* 0x000fc4000fffe0ff */
[----:B------:R-:W-:-:S03]  /*17b0*/  USEL UR24, UR24, 0x2, UP1 ;  /* 0x0000000218187887 */ /* 0x000fc60008800000 */
[----:B------:R-:W-:Y:S02]  /*17c0*/  @UP2 UIADD3 UR21, UPT, UPT, UR41, URZ, URZ ;  /* 0x000000ff29152290 */ /* 0x000fe4000fffe0ff */
[----:B------:R-:W-:Y:S02]  /*17d0*/  UIADD3 UR29, UPT, UPT, UR7, 0x7c00, UR28 ;  /* 0x00007c00071d7890 */ /* 0x000fe4000fffe01c */
[----:B------:R-:W-:Y:S02]  /*17e0*/  UIADD3 UR44, UPT, UPT, UR43, -UR41, URZ ;  /* 0x800000292b2c7290 */ /* 0x000fe4000fffe0ff */
[----:B------:R-:W-:Y:S01]  /*17f0*/  UIADD3 UR21, UPT, UPT, UR21, 0x1, URZ ;  /* 0x0000000115157890 */ /* 0x000fe2000fffe0ff */
[----:B-1--4-:R-:W-:-:S11]  /*1800*/  UMOV UR5, URZ ;  /* 0x000000ff00057c82 */ /* 0x012fd60008000000 */
.L_x_42:
[----:B-1----:R-:W1:Y:S02]  /*1810*/  S2UR UR4, SR_CgaCtaId ;  /* 0x00000000000479c3 */ /* 0x002e640000008800 */
[----:B-1----:R-:W-:-:S09]  /*1820*/  UISETP.NE.AND UP0, UPT, UR4, URZ, UPT ;  /* 0x000000ff0400728c */ /* 0x002fd2000bf05270 */
[----:B------:R-:W-:Y:S05]  /*1830*/  BRA.U UP0, `(.L_x_23) ;  /* 0x0000000100287547 */ /* 0x000fea000b800000 */
[----:B------:R-:W-:Y:S02]  /*1840*/  LEA R0, R9, UR7, 0x3 ;  /* 0x0000000709007c11 */ /* 0x000fe4000f8e18ff */
[----:B------:R-:W-:-:S04]  /*1850*/  SHF.L.U32 R3, R8, 0x1f, RZ ;  /* 0x0000001f08037819 */ /* 0x000fc800000006ff */
[----:B------:R-:W1:Y:S02]  /*1860*/  SYNCS.PHASECHK.TRANS64.TRYWAIT P0, [R0+URZ+0xf0], R3 ;  /* 0x0000f003000075a7 */ /* 0x000e6400080011ff */
[----:B-1----:R-:W-:Y:S05]  /*1870*/  @!P0 BRA `(.L_x_24) ;  /* 0x0000007c00408947 */ /* 0x002fea0003800000 */
.L_x_131:
[----:B------:R3:W-:Y:S01]  /*1880*/  SYNCS.ARRIVE.TRANS64.A1T0 RZ, [R0+URZ+0xe0], RZ ;  /* 0x0000e0ff00ff79a7 */ /* 0x0007e200081000ff */
[----:B------:R-:W-:-:S05]  /*1890*/  VIADD R9, R9, 0x1 ;  /* 0x0000000109097836 */ /* 0x000fca0000000000 */
[----:B------:R-:W-:-:S04]  /*18a0*/  ISETP.NE.AND P0, PT, R9, 0x2, PT ;  /* 0x000000020900780c */ /* 0x000fc80003f05270 */
[----:B-1----:R-:W-:Y:S02]  /*18b0*/  SEL R3, RZ, 0x1, P0 ;  /* 0x00000001ff037807 */ /* 0x002fe40000000000 */
[----:B------:R-:W-:Y:S02]  /*18c0*/  SEL R9, R9, RZ, P0 ;  /* 0x000000ff09097207 */ /* 0x000fe40000000000 */
[----:B------:R-:W-:-:S07]  /*18d0*/  LOP3.LUT R8, R8, R3, RZ, 0x3c, !PT ;  /* 0x0000000308087212 */ /* 0x000fce00078e3cff */
.L_x_23:
[----:B------:R-:W-:Y:S01]  /*18e0*/  ULEA UR4, UR5, UR7, 0x3 ;  /* 0x0000000705047291 */ /* 0x000fe2000f8e18ff */
[----:B---3--:R-:W-:Y:S01]  /*18f0*/  SHF.L.U32 R0, R12, 0x1f, RZ ;  /* 0x0000001f0c007819 */ /* 0x008fe200000006ff */
[----:B------:R-:W-:Y:S02]  /*1900*/  UISETP.GE.U32.AND UP0, UPT, UR46, 0x3f, UPT ;  /* 0x0000003f2e00788c */ /* 0x000fe4000bf06070 */
[----:B------:R-:W-:Y:S02]  /*1910*/  USHF.L.U32 UR35, UR30, 0x6, URZ ;  /* 0x000000061e237899 */ /* 0x000fe400080006ff */
[----:B------:R-:W-:Y:S01]  /*1920*/  ULEA UR19, UR31, UR45, 0x8 ;  /* 0x0000002d1f137291 */ /* 0x000fe2000f8e40ff */
[----:B------:R-:W-:Y:S02]  /*1930*/  UMOV UR13, URZ ;  /* 0x000000ff000d7c82 */ /* 0x000fe40008000000 */
[----:B------:R1:W3:Y:S02]  /*1940*/  SYNCS.PHASECHK.TRANS64.TRYWAIT P0, [UR4+0x18], R0 ;  /* 0x00001800ff0075a7 */ /* 0x0002e40008001104 */
[----:B------:R-:W-:Y:S07]  /*1950*/  BRA.U !UP0, `(.L_x_25) ;  /* 0x0000000108bc7547 */ /* 0x000fee000b800000 */
[----:B------:R-:W-:Y:S01]  /*1960*/  UMOV UR6, URZ ;  /* 0x000000ff00067c82 */ /* 0x000fe20008000000 */
[----:B------:R-:W-:-:S05]  /*1970*/  UMOV UR4, UR5 ;  /* 0x0000000500047c82 */ /* 0x000fca0008000000 */
.L_x_31:
[----:B------:R-:W-:Y:S01]  /*1980*/  ULEA UR33, UR4, UR7, 0x3 ;  /* 0x0000000704217291 */ /* 0x000fe2000f8e18ff */
[----:B---3--:R-:W-:Y:S01]  /*1990*/  @!P3 MOV R2, 0x2800 ;  /* 0x000028000002b802 */ /* 0x008fe20000000f00 */
[----:B-1-34-:R-:W-:Y:S10]  /*19a0*/  @P0 BRA `(.L_x_26) ;  /* 0x00000000000c0947 */ /* 0x01aff40003800000 */
[----:B------:R-:W-:-:S04]  /*19b0*/  SHF.L.U32 R3, R12, 0x1f, RZ ;  /* 0x0000001f0c037819 */ /* 0x000fc800000006ff */
[----:B------:R-:W3:Y:S02]  /*19c0*/  SYNCS.PHASECHK.TRANS64.TRYWAIT P0, [UR33+0x18], R3 ;  /* 0x00001803ff0075a7 */ /* 0x000ee40008001121 */
[----:B---3--:R-:W-:Y:S05]  /*19d0*/  @!P0 BRA `(.L_x_27) ;  /* 0x0000007800fc8947 */ /* 0x008fea0003800000 */
.L_x_26:
[----:B------:R3:W-:Y:S01]  /*19e0*/  @!P3 SYNCS.ARRIVE.TRANS64 RZ, [UR33], R2 ;  /* 0x00000002ffffb9a7 */ /* 0x0007e20008000021 */
[----:B------:R-:W-:-:S04]  /*19f0*/  ULOP3.LUT UR5, UR24, 0x2, URZ, 0xfc, !UPT ;  /* 0x0000000218057892 */ /* 0x000fc8000f8efcff */
[----:B------:R-:W-:-:S09]  /*1a00*/  UISETP.NE.AND UP0, UPT, UR5, 0x2, UPT ;  /* 0x000000020500788c */ /* 0x000fd2000bf05270 */
[----:B------:R-:W-:Y:S05]  /*1a10*/  BRA.U UP0, `(.L_x_28) ;  /* 0x0000000100047547 */ /* 0x000fea000b800000 */
[----:B--2---:R-:W-:Y:S05]  /*1a20*/  BPT.TRAP 0x1 ;  /* 0x000000040000795c */ /* 0x004fea0000300000 */
.L_x_28:
[----:B------:R-:W-:Y:S04]  /*1a30*/  BSSY.RECONVERGENT B0, `(.L_x_29) ;  /* 0x0000003000007945 */ /* 0x000fe80003800200 */
[----:B------:R-:W-:Y:S05]  /*1a40*/  @P2 BRA `(.L_x_30) ;  /* 0x0000000000042947 */ /* 0x000fea0003800000 */
[----:B--2---:R-:W-:Y:S05]  /*1a50*/  BPT.TRAP 0x1 ;  /* 0x000000040000795c */ /* 0x004fea0000300000 */
.L_x_30:
[----:B--2---:R-:W-:Y:S05]  /*1a60*/  BSYNC.RECONVERGENT B0 ;  /* 0x0000000000007941 */ /* 0x004fea0003800200 */
.L_x_29:
[----:B------:R-:W-:Y:S02]  /*1a70*/  UIADD3 UR5, UPT, UPT, UR4, 0x1, URZ ;  /* 0x0000000104057890 */ /* 0x000fe4000fffe0ff */
[----:B------:R-:W-:Y:S02]  /*1a80*/  USHF.L.U32 UR34, UR6, 0x5, URZ ;  /* 0x0000000506227899 */ /* 0x000fe400080006ff */
[----:B------:R-:W-:Y:S02]  /*1a90*/  UISETP.NE.AND UP0, UPT, UR5, 0x3, UPT ;  /* 0x000000030500788c */ /* 0x000fe4000bf05270 */
[----:B------:R-:W-:Y:S02]  /*1aa0*/  UIADD3 UR6, UPT, UPT, UR6, 0x1, URZ ;  /* 0x0000000106067890 */ /* 0x000fe4000fffe0ff */
[----:B------:R-:W-:Y:S02]  /*1ab0*/  USEL UR9, URZ, 0x1, UP0 ;  /* 0x00000001ff097887 */ /* 0x000fe40008000000 */
[----:B------:R-:W-:-:S02]  /*1ac0*/  USEL UR5, UR5, URZ, UP0 ;  /* 0x000000ff05057287 */ /* 0x000fc40008000000 */
[----:B------:R-:W-:Y:S02]  /*1ad0*/  ULEA UR32, UR4, UR7, 0xb ;  /* 0x0000000704207291 */ /* 0x000fe4000f8e58ff */
[----:B------:R-:W-:Y:S01]  /*1ae0*/  ULEA UR8, UR5, UR7, 0x3 ;  /* 0x0000000705087291 */ /* 0x000fe2000f8e18ff */
[----:B------:R-:W-:Y:S01]  /*1af0*/  LOP3.LUT R12, R12, UR9, RZ, 0x3c, !PT ;  /* 0x000000090c0c7c12 */ /* 0x000fe2000f8e3cff */
[----:B------:R-:W-:Y:S02]  /*1b00*/  UIADD3 UR10, UP1, UPT, UR26, 0x80, URZ ;  /* 0x000000801a0a7890 */ /* 0x000fe4000ff3e0ff */
[----:B------:R-:W-:Y:S01]  /*1b10*/  ULEA UR16, UR4, UR28, 0xd ;  /* 0x0000001c04107291 */ /* 0x000fe2000f8e68ff */
[----:B-1----:R-:W-:Y:S01]  /*1b20*/  SHF.L.U32 R0, R12, 0x1f, RZ ;  /* 0x0000001f0c007819 */ /* 0x002fe200000006ff */
[----:B------:R-:W-:Y:S02]  /*1b30*/  UIADD3.X UR11, UPT, UPT, URZ, UR27, URZ, UP1, !UPT ;  /* 0x0000001bff0b7290 */ /* 0x000fe40008ffe4ff */
[----:B------:R-:W-:Y:S01]  /*1b40*/  UIADD3 UR32, UPT, UPT, UR32, 0x6400, URZ ;  /* 0x0000640020207890 */ /* 0x000fe2000fffe0ff */
[----:B------:R4:W1:Y:S01]  /*1b50*/  SYNCS.PHASECHK.TRANS64.TRYWAIT P0, [UR8+0x18], R0 ;  /* 0x00001800ff0075a7 */ /* 0x0008620008001108 */
[----:B------:R-:W-:-:S02]  /*1b60*/  UIADD3 UR8, UP0, UPT, UR26, 0x180, URZ ;  /* 0x000001801a087890 */ /* 0x000fc4000ff1e0ff */
[----:B------:R-:W-:Y:S02]  /*1b70*/  UIADD3 UR16, UPT, UPT, UR7, 0x7c00, UR16 ;  /* 0x00007c0007107890 */ /* 0x000fe4000fffe010 */
[----:B------:R-:W-:Y:S02]  /*1b80*/  UIADD3.X UR9, UPT, UPT, URZ, UR27, URZ, UP0, !UPT ;  /* 0x0000001bff097290 */ /* 0x000fe400087fe4ff */
[----:B------:R-:W-:Y:S01]  /*1b90*/  UISETP.NE.AND UP0, UPT, UR6, UR21, UPT ;  /* 0x000000150600728c */ /* 0x000fe2000bf05270 */
[----:B------:R-:W-:Y:S01]  /*1ba0*/  UMOV UR12, 0x0 ;  /* 0x00000000000c7882 */ /* 0x000fe20000000000 */
[----:B------:R-:W-:Y:S01]  /*1bb0*/  UMOV UR13, 0x10000000 ;  /* 0x10000000000d7882 */ /* 0x000fe20000000000 */
[----:B------:R-:W-:Y:S01]  /*1bc0*/  UMOV UR4, 0x30000 ;  /* 0x0003000000047882 */ /* 0x000fe20000000000 */
[----:B------:R-:W-:Y:S01]  /*1bd0*/  UMOV UR20, UR36 ;  /* 0x0000002400147c82 */ /* 0x000fe20008000000 */
[----:B------:R-:W-:Y:S01]  /*1be0*/  UMOV UR17, UR33 ;  /* 0x0000002100117c82 */ /* 0x000fe20008000000 */
[----:B------:R-:W-:Y:S01]  /*1bf0*/  UMOV UR18, UR34 ;  /* 0x0000002200127c82 */ /* 0x000fe20008000000 */
[----:B------:R-:W-:Y:S01]  /*1c00*/  UTMALDG.3D [UR32], [UR10], desc[UR12] ;  /* 0x00000c200a0075b4 */ /* 0x000fe20008011000 */
[----:B------:R2:W-:Y:S02]  /*1c10*/  UTMALDG.3D.MULTICAST [UR16], [UR8], UR4, desc[UR12] ;  /* 0x00000c10080073b4 */ /* 0x0005e40008011804 */
[----:B--2---:R-:W-:Y:S01]  /*1c20*/  UMOV UR13, UR21 ;  /* 0x00000015000d7c82 */ /* 0x004fe20008000000 */
[----:B------:R-:W-:Y:S01]  /*1c30*/  UMOV UR4, UR5 ;  /* 0x0000000500047c82 */ /* 0x000fe20008000000 */
[----:B------:R-:W-:Y:S05]  /*1c40*/  BRA.U UP0, `(.L_x_31) ;  /* 0xfffffffd004c7547 */ /* 0x000fea000b83ffff */
.L_x_25:
[----:B------:R-:W-:Y:S01]  /*1c50*/  ULEA UR4, UR5, UR7, 0x3 ;  /* 0x0000000705047291 */ /* 0x000fe2000f8e18ff */
[----:B-1--4-:R-:W-:Y:S01]  /*1c60*/  SHF.L.U32 R0, R12, 0x1f, RZ ;  /* 0x0000001f0c007819 */ /* 0x012fe200000006ff */
[----:B------:R-:W-:Y:S01]  /*1c70*/  @!P1 SYNCS.ARRIVE.TRANS64.A1T0 RZ, [UR7+0x78], RZ ;  /* 0x000078ffffff99a7 */ /* 0x000fe20008100007 */
[----:B------:R-:W-:-:S06]  /*1c80*/  UISETP.GT.AND UP0, UPT, UR43, UR41, UPT ;  /* 0x000000292b00728c */ /* 0x000fcc000bf04270 */
[----:B---3--:R1:W3:Y:S03]  /*1c90*/  SYNCS.PHASECHK.TRANS64.TRYWAIT P0, [UR4+0x18], R0 ;  /* 0x00001800ff0075a7 */ /* 0x0082e60008001104 */
[----:B------:R-:W-:Y:S05]  /*1ca0*/  BRA.U !UP0, `(.L_x_32) ;  /* 0x0000000108bc7547 */ /* 0x000fea000b800000 */
[----:B------:R-:W-:Y:S01]  /*1cb0*/  UIADD3 UR25, UPT, UPT, UR44, UR13, URZ ;  /* 0x0000000d2c197290 */ /* 0x000fe2000fffe0ff */
[----:B------:R-:W-:-:S11]  /*1cc0*/  UMOV UR4, UR5 ;  /* 0x0000000500047c82 */ /* 0x000fd60008000000 */
.L_x_38:
[----:B------:R-:W-:Y:S01]  /*1cd0*/  ULEA UR9, UR4, UR7, 0x3 ;  /* 0x0000000704097291 */ /* 0x000fe2000f8e18ff */
[----:B---3--:R-:W-:Y:S01]  /*1ce0*/  @!P3 MOV R2, 0x2800 ;  /* 0x000028000002b802 */ /* 0x008fe20000000f00 */
[----:B-1-3--:R-:W-:Y:S10]  /*1cf0*/  @P0 BRA `(.L_x_33) ;  /* 0x00000000000c0947 */ /* 0x00aff40003800000 */
[----:B------:R-:W-:-:S04]  /*1d00*/  SHF.L.U32 R3, R12, 0x1f, RZ ;  /* 0x0000001f0c037819 */ /* 0x000fc800000006ff */
[----:B------:R-:W3:Y:S02]  /*1d10*/  SYNCS.PHASECHK.TRANS64.TRYWAIT P0, [UR9+0x18], R3 ;  /* 0x00001803ff0075a7 */ /* 0x000ee40008001109 */
[----:B---3--:R-:W-:Y:S05]  /*1d20*/  @!P0 BRA `(.L_x_34) ;  /* 0x0000007800408947 */ /* 0x008fea0003800000 */
.L_x_33:
[----:B------:R3:W-:Y:S01]  /*1d30*/  @!P3 SYNCS.ARRIVE.TRANS64 RZ, [UR9], R2 ;  /* 0x00000002ffffb9a7 */ /* 0x0007e20008000009 */
[----:B------:R-:W-:-:S04]  /*1d40*/  ULOP3.LUT UR5, UR24, 0x2, URZ, 0xfc, !UPT ;  /* 0x0000000218057892 */ /* 0x000fc8000f8efcff */
[----:B------:R-:W-:-:S09]  /*1d50*/  UISETP.NE.AND UP0, UPT, UR5, 0x2, UPT ;  /* 0x000000020500788c */ /* 0x000fd2000bf05270 */
[----:B------:R-:W-:Y:S05]  /*1d60*/  BRA.U UP0, `(.L_x_35) ;  /* 0x0000000100047547 */ /* 0x000fea000b800000 */
[----:B--2---:R-:W-:Y:S05]  /*1d70*/  BPT.TRAP 0x1 ;  /* 0x000000040000795c */ /* 0x004fea0000300000 */
.L_x_35:
[----:B------:R-:W-:Y:S04]  /*1d80*/  BSSY.RECONVERGENT B0, `(.L_x_36) ;  /* 0x0000003000007945 */ /* 0x000fe80003800200 */
[----:B------:R-:W-:Y:S05]  /*1d90*/  @P2 BRA `(.L_x_37) ;  /* 0x0000000000042947 */ /* 0x000fea0003800000 */
[----:B--2---:R-:W-:Y:S05]  /*1da0*/  BPT.TRAP 0x1 ;  /* 0x000000040000795c */ /* 0x004fea0000300000 */
.L_x_37:
[----:B--2---:R-:W-:Y:S05]  /*1db0*/  BSYNC.RECONVERGENT B0 ;  /* 0x0000000000007941 */ /* 0x004fea0003800200 */
.L_x_36:
[----:B------:R-:W-:Y:S02]  /*1dc0*/  UIADD3 UR5, UPT, UPT, UR4, 0x1, URZ ;  /* 0x0000000104057890 */ /* 0x000fe4000fffe0ff */
[----:B------:R-:W-:Y:S02]  /*1dd0*/  UIADD3 UR14, UP1, UPT, UR26, 0x80, URZ ;  /* 0x000000801a0e7890 */ /* 0x000fe4000ff3e0ff */
[----:B------:R-:W-:Y:S02]  /*1de0*/  UISETP.NE.AND UP0, UPT, UR5, 0x3, UPT ;  /* 0x000000030500788c */ /* 0x000fe4000bf05270 */
[----:B------:R-:W-:Y:S02]  /*1df0*/  USHF.L.U32 UR10, UR13, 0x5, URZ ;  /* 0x000000050d0a7899 */ /* 0x000fe400080006ff */
[----:B------:R-:W-:Y:S02]  /*1e00*/  USEL UR8, URZ, 0x1, UP0 ;  /* 0x00000001ff087887 */ /* 0x000fe40008000000 */
[----:B------:R-:W-:-:S02]  /*1e10*/  USEL UR5, UR5, URZ, UP0 ;  /* 0x000000ff05057287 */ /* 0x000fc40008000000 */
[----:B------:R-:W-:Y:S02]  /*1e20*/  UIADD3 UR22, UP0, UPT, UR26, 0x180, URZ ;  /* 0x000001801a167890 */ /* 0x000fe4000ff1e0ff */
[----:B------:R-:W-:Y:S01]  /*1e30*/  LOP3.LUT R12, R12, UR8, RZ, 0x3c, !PT ;  /* 0x000000080c0c7c12 */ /* 0x000fe2000f8e3cff */
[----:B------:R-:W-:Y:S02]  /*1e40*/  ULEA UR8, UR4, UR7, 0xb ;  /* 0x0000000704087291 */ /* 0x000fe4000f8e58ff */
[----:B------:R-:W-:Y:S01]  /*1e50*/  ULEA UR6, UR5, UR7, 0x3 ;  /* 0x0000000705067291 */ /* 0x000fe2000f8e18ff */
[----:B-1----:R-:W-:Y:S01]  /*1e60*/  SHF.L.U32 R0, R12, 0x1f, RZ ;  /* 0x0000001f0c007819 */ /* 0x002fe200000006ff */
[----:B------:R-:W-:Y:S02]  /*1e70*/  UIADD3 UR8, UPT, UPT, UR8, 0x6400, URZ ;  /* 0x0000640008087890 */ /* 0x000fe4000fffe0ff */
[----:B------:R-:W-:Y:S02]  /*1e80*/  UIADD3.X UR15, UPT, UPT, URZ, UR27, URZ, UP1, !UPT ;  /* 0x0000001bff0f7290 */ /* 0x000fe40008ffe4ff */
[----:B------:R-:W-:-:S02]  /*1e90*/  ULEA UR16, UR4, UR29, 0xd ;  /* 0x0000001d04107291 */ /* 0x000fc4000f8e68ff */
[----:B------:R-:W-:Y:S01]  /*1ea0*/  UIADD3.X UR23, UPT, UPT, URZ, UR27, URZ, UP0, !UPT ;  /* 0x0000001bff177290 */ /* 0x000fe200087fe4ff */
[----:B------:R4:W1:Y:S01]  /*1eb0*/  SYNCS.PHASECHK.TRANS64.TRYWAIT P0, [UR6+0x18], R0 ;  /* 0x00001800ff0075a7 */ /* 0x0008620008001106 */
[----:B------:R-:W-:Y:S01]  /*1ec0*/  UMOV UR30, 0x0 ;  /* 0x00000000001e7882 */ /* 0x000fe20000000000 */
[----:B------:R-:W-:Y:S01]  /*1ed0*/  UMOV UR31, 0x10000000 ;  /* 0x10000000001f7882 */ /* 0x000fe20000000000 */
[----:B------:R-:W-:Y:S01]  /*1ee0*/  UMOV UR11, UR35 ;  /* 0x00000023000b7c82 */ /* 0x000fe20008000000 */
[----:B------:R-:W-:Y:S01]  /*1ef0*/  UMOV UR12, UR36 ;  /* 0x00000024000c7c82 */ /* 0x000fe20008000000 */
[----:B------:R-:W-:Y:S01]  /*1f00*/  UMOV UR6, 0x30000 ;  /* 0x0003000000067882 */ /* 0x000fe20000000000 */
[----:B------:R-:W-:Y:S01]  /*1f10*/  UMOV UR20, UR36 ;  /* 0x0000002400147c82 */ /* 0x000fe20008000000 */
[----:B------:R-:W-:Y:S01]  /*1f20*/  UMOV UR17, UR9 ;  /* 0x0000000900117c82 */ /* 0x000fe20008000000 */
[----:B------:R-:W-:Y:S01]  /*1f30*/  UMOV UR18, UR10 ;  /* 0x0000000a00127c82 */ /* 0x000fe20008000000 */
[----:B------:R4:W-:Y:S01]  /*1f40*/  UTMALDG.3D [UR8], [UR14], desc[UR30] ;  /* 0x00001e080e0075b4 */ /* 0x0009e20008011000 */
[----:B------:R-:W-:Y:S01]  /*1f50*/  UIADD3 UR13, UPT, UPT, UR13, 0x1, URZ ;  /* 0x000000010d0d7890 */ /* 0x000fe2000fffe0ff */
[----:B------:R-:W-:-:S03]  /*1f60*/  UMOV UR4, UR5 ;  /* 0x0000000500047c82 */ /* 0x000fc60008000000 */
[----:B------:R-:W-:Y:S01]  /*1f70*/  UISETP.NE.AND UP0, UPT, UR13, UR25, UPT ;  /* 0x000000190d00728c */ /* 0x000fe2000bf05270 */
[----:B------:R4:W-:Y:S08]  /*1f80*/  UTMALDG.3D.MULTICAST [UR16], [UR22], UR6, desc[UR30] ;  /* 0x00001e10160073b4 */ /* 0x0009f00008011806 */
[----:B----4-:R-:W-:Y:S05]  /*1f90*/  BRA.U UP0, `(.L_x_38) ;  /* 0xfffffffd004c7547 */ /* 0x010fea000b83ffff */
.L_x_32:
[C---:B------:R-:W-:Y:S01]  /*1fa0*/  LEA R3, R11.reuse, UR7, 0x3 ;  /* 0x000000070b037c11 */ /* 0x040fe2000f8e18ff */
[----:B------:R-:W-:Y:S01]  /*1fb0*/  NOP ;  /* 0x0000000000007918 */ /* 0x000fe20000000000 */
[----:B-1----:R-:W-:Y:S02]  /*1fc0*/  SHF.L.U32 R0, R10, 0x1f, RZ ;  /* 0x0000001f0a007819 */ /* 0x002fe400000006ff */
[----:B------:R-:W-:Y:S02]  /*1fd0*/  LEA R5, R11, UR7, 0x4 ;  /* 0x000000070b057c11 */ /* 0x000fe4000f8e20ff */
[----:B---3--:R-:W1:Y:S02]  /*1fe0*/  SYNCS.PHASECHK.TRANS64.TRYWAIT P0, [R3+URZ+0x80], R0 ;  /* 0x00008000030075a7 */ /* 0x008e6400080011ff */
[----:B-1----:R-:W-:Y:S05]  /*1ff0*/  @!P0 BRA `(.L_x_39) ;  /* 0x0000007400a48947 */ /* 0x002fea0003800000 */
.L_x_134:
[----:B------:R-:W3:Y:S01]  /*2000*/  LDS.128 R4, [R5+0x110] ;  /* 0x0001100005047984 */ /* 0x000ee20000000c00 */
[----:B------:R-:W-:Y:S01]  /*2010*/  UISETP.GE.AND UP0, UPT, UR42, 0x1, UPT ;  /* 0x000000012a00788c */ /* 0x000fe2000bf06270 */
[----:B------:R-:W-:Y:S01]  /*2020*/  @!PT LDS RZ, [RZ] ;  /* 0x00000000fffff984 */ /* 0x000fe20000000800 */
[----:B------:R-:W-:Y:S01]  /*2030*/  @!PT LDS RZ, [RZ] ;  /* 0x00000000fffff984 */ /* 0x000fe20000000800 */
[----:B------:R-:W-:Y:S01]  /*2040*/  @!PT LDS RZ, [RZ] ;  /* 0x00000000fffff984 */ /* 0x000fe20000000800 */
[----:B------:R-:W-:Y:S01]  /*2050*/  @!PT LDS RZ, [RZ] ;  /* 0x00000000fffff984 */ /* 0x000fe20000000800 */
[----:B------:R4:W-:Y:S06]  /*2060*/  MEMBAR.ALL.CTA ;  /* 0x0000000000007992 */ /* 0x0009ec0000008000 */
[----:B----4-:R-:W4:Y:S01]  /*2070*/  FENCE.VIEW.ASYNC.S ;  /* 0x00000000000073c6 */ /* 0x010f220000000000 */
[----:B---3--:R-:W-:-:S13]  /*2080*/  LOP3.LUT P0, RZ, R6, 0x1, RZ, 0xc0, !PT ;  /* 0x0000000106ff7812 */ /* 0x008fda000780c0ff */
[----:B----4-:R-:W-:Y:S01]  /*2090*/  VOTEU.ANY UP1, P0 ;  /* 0x0000000000ff7886 */ /* 0x010fe20000020100 */
[----:B------:R-:W-:-:S13]  /*20a0*/  PLOP3.LUT P0, PT, PT, PT, UP1, 0x80, 0x8 ;  /* 0x000000000008781c */ /* 0x000fda0003f0f018 */
[----:B-1----:R-:W-:Y:S02]  /*20b0*/  @P0 LOP3.LUT R0, R5, 0xffff, RZ, 0xc0, !PT ;  /* 0x0000ffff05000812 */ /* 0x002fe400078ec0ff */
[----:B------:R-:W-:Y:S02]  /*20c0*/  @P0 MOV R2, R4 ;  /* 0x0000000400020202 */ /* 0x000fe40000000f00 */
[----:B------:R-:W-:Y:S01]  /*20d0*/  @P0 R2UR UR6, R0 ;  /* 0x00000000000602ca */ /* 0x000fe200000e0000 */
[----:B------:R-:W-:Y:S01]  /*20e0*/  VIADD R0, R3, 0x90 ;  /* 0x0000009003007836 */ /* 0x000fe20000000000 */
[----:B------:R-:W-:Y:S02]  /*20f0*/  @P0 SHF.R.U32.HI R4, RZ, 0x10, R5 ;  /* 0x00000010ff040819 */ /* 0x000fe40000011605 */
[----:B------:R-:W-:Y:S02]  /*2100*/  @P0 R2UR UR8, R2 ;  /* 0x00000000020802ca */ /* 0x000fe400000e0000 */
[----:B------:R-:W-:-:S02]  /*2110*/  PRMT R0, RZ, 0x654, R0 ;  /* 0x00000654ff007816 */ /* 0x000fc40000000000 */
[----:B------:R-:W-:Y:S02]  /*2120*/  @P0 R2UR UR4, R4 ;  /* 0x00000000040402ca */ /* 0x000fe400000e0000 */
[----:B------:R1:W-:Y:S03]  /*2130*/  SYNCS.ARRIVE.TRANS64.RED.A1T0 RZ, [R0+URZ], RZ ;  /* 0x000000ff00ff79a7 */ /* 0x0003e600081004ff */
[----:B------:R-:W-:-:S04]  /*2140*/  @UP1 UMOV UR37, UR6 ;  /* 0x0000000600251c82 */ /* 0x000fc80008000000 */
[----:B------:R-:W-:-:S04]  /*2150*/  @UP1 UMOV UR38, UR8 ;  /* 0x0000000800261c82 */ /* 0x000fc80008000000 */
[----:B------:R-:W-:Y:S01]  /*2160*/  @UP1 UMOV UR36, UR4 ;  /* 0x0000000400241c82 */ /* 0x000fe20008000000 */
[----:B------:R-:W-:Y:S05]  /*2170*/  BRA.U !UP0, `(.L_x_40) ;  /* 0x0000000108d47547 */ /* 0x000fea000b800000 */
[----:B------:R-:W2:Y:S01]  /*2180*/  LDCU.128 UR12, c[0x0][0xb10] ;  /* 0x00016200ff0c77ac */ /* 0x000ea20008000c00 */
[----:B------:R-:W3:Y:S01]  /*2190*/  LDCU UR25, c[0x0][0xb20] ;  /* 0x00016400ff1977ac */ /* 0x000ee20008000800 */
[----:B------:R-:W4:Y:S01]  /*21a0*/  LDCU UR20, c[0x0][0xb0c] ;  /* 0x00016180ff1477ac */ /* 0x000f220008000800 */
[----:B------:R-:W1:Y:S01]  /*21b0*/  LDCU.64 UR10, c[0x0][0xb28] ;  /* 0x00016500ff0a77ac */ /* 0x000e620008000a00 */
[----:B------:R-:W-:Y:S02]  /*21c0*/  UISETP.NE.AND UP3, UPT, UR42, 0x1, UPT ;  /* 0x000000012a00788c */ /* 0x000fe4000bf65270 */
[----:B--2---:R-:W-:Y:S02]  /*21d0*/  UIMAD.WIDE.U32 UR16, UR39, UR15, URZ ;  /* 0x0000000f271072a5 */ /* 0x004fe4000f8e00ff */
[----:B------:R-:W-:Y:S02]  /*21e0*/  UIMAD.WIDE.U32 UR8, UR40, UR12, URZ ;  /* 0x0000000c280872a5 */ /* 0x000fe4000f8e00ff */
[----:B------:R-:W-:-:S02]  /*21f0*/  UISETP.NE.AND UP0, UPT, UR14, 0x1, UPT ;  /* 0x000000010e00788c */ /* 0x000fc4000bf05270 */
[----:B------:R-:W-:Y:S01]  /*2200*/  UIMAD.WIDE.U32 UR22, UR37, UR15, URZ ;  /* 0x0000000f251672a5 */ /* 0x000fe2000f8e00ff */
[----:B------:R-:W-:Y:S02]  /*2210*/  UMOV UR16, UR17 ;  /* 0x0000001100107c82 */ /* 0x000fe40008000000 */
[----:B------:R-:W-:Y:S01]  /*2220*/  UMOV UR8, UR9 ;  /* 0x0000000900087c82 */ /* 0x000fe20008000000 */
[----:B---3--:R-:W-:Y:S02]  /*2230*/  USHF.R.U32.HI UR16, URZ, UR25, UR16 ;  /* 0x00000019ff107299 */ /* 0x008fe40008011610 */
[----:B----4-:R-:W-:Y:S02]  /*2240*/  UISETP.NE.AND UP2, UPT, UR20, 0x1, UPT ;  /* 0x000000011400788c */ /* 0x010fe4000bf45270 */
[----:B------:R-:W-:Y:S02]  /*2250*/  USHF.R.U32.HI UR8, URZ, UR13, UR8 ;  /* 0x0000000dff087299 */ /* 0x000fe40008011608 */
[----:B------:R-:W-:-:S02]  /*2260*/  USEL UR6, UR39, UR16, !UP0 ;  /* 0x0000001027067287 */ /* 0x000fc4000c000000 */
[----:B------:R-:W-:Y:S02]  /*2270*/  USEL UR8, UR40, UR8, !UP2 ;  /* 0x0000000828087287 */ /* 0x000fe4000d000000 */
[----:B-1----:R-:W-:Y:S01]  /*2280*/  UIMAD.WIDE.U32 UR16, UR6, UR10, URZ ;  /* 0x0000000a061072a5 */ /* 0x002fe2000f8e00ff */
[----:B------:R-:W-:Y:S01]  /*2290*/  UMOV UR4, UR23 ;  /* 0x0000001700047c82 */ /* 0x000fe20008000000 */
[----:B------:R-:W-:Y:S02]  /*22a0*/  UIMAD.WIDE.U32 UR18, UR38, UR12, URZ ;  /* 0x0000000c261272a5 */ /* 0x000fe4000f8e00ff */
[----:B------:R-:W-:-:S03]  /*22b0*/  UIMAD.WIDE.U32 UR22, UR8, UR10, URZ ;  /* 0x0000000a081672a5 */ /* 0x000fc6000f8e00ff */
[----:B------:R-:W-:Y:S01]  /*22c0*/  UMOV UR16, UR17 ;  /* 0x0000001100107c82 */ /* 0x000fe20008000000 */
[----:B------:R-:W-:Y:S02]  /*22d0*/  USHF.R.U32.HI UR4, URZ, UR25, UR4 ;  /* 0x00000019ff047299 */ /* 0x000fe40008011604 */
[----:B------:R-:W-:Y:S01]  /*22e0*/  @UP3 USHF.R.U32.HI UR6, URZ, UR11, UR16 ;  /* 0x0000000bff063299 */ /* 0x000fe20008011610 */
[----:B------:R-:W-:Y:S01]  /*22f0*/  UMOV UR18, UR19 ;  /* 0x0000001300127c82 */ /* 0x000fe20008000000 */
[----:B------:R-:W-:Y:S01]  /*2300*/  UMOV UR22, UR23 ;  /* 0x0000001700167c82 */ /* 0x000fe20008000000 */
[----:B------:R-:W-:Y:S02]  /*2310*/  USHF.R.U32.HI UR13, URZ, UR13, UR18 ;  /* 0x0000000dff0d7299 */ /* 0x000fe40008011612 */
[----:B------:R-:W-:Y:S02]  /*2320*/  USEL UR4, UR37, UR4, !UP0 ;  /* 0x0000000425047287 */ /* 0x000fe4000c000000 */
[----:B------:R-:W-:-:S02]  /*2330*/  @UP3 USHF.R.U32.HI UR8, URZ, UR11, UR22 ;  /* 0x0000000bff083299 */ /* 0x000fc40008011616 */
[----:B------:R-:W-:Y:S02]  /*2340*/  UIMAD UR9, UR42, UR6, URZ ;  /* 0x000000062a0972a4 */ /* 0x000fe4000f8e02ff */
[----:B------:R-:W-:Y:S02]  /*2350*/  USEL UR6, UR38, UR13, !UP2 ;  /* 0x0000000d26067287 */ /* 0x000fe4000d000000 */
[----:B------:R-:W-:Y:S02]  /*2360*/  UIMAD UR12, UR42, UR8, URZ ;  /* 0x000000082a0c72a4 */ /* 0x000fe4000f8e02ff */
[----:B------:R-:W-:Y:S02]  /*2370*/  UISETP.GE.AND UP0, UPT, UR4, UR9, UPT ;  /* 0x000000090400728c */ /* 0x000fe4000bf06270 */
[----:B------:R-:W-:Y:S02]  /*2380*/  UIMAD.WIDE.U32 UR16, UR4, UR10, URZ ;  /* 0x0000000a041072a5 */ /* 0x000fe4000f8e00ff */
[----:B------:R-:W-:-:S02]  /*2390*/  UISETP.GE.OR UP0, UPT, UR6, UR12, UP0 ;  /* 0x0000000c0600728c */ /* 0x000fc40008706670 */
[----:B------:R-:W-:Y:S02]  /*23a0*/  UIMAD.WIDE.U32 UR12, UR6, UR10, URZ ;  /* 0x0000000a060c72a5 */ /* 0x000fe4000f8e00ff */
[----:B------:R-:W-:Y:S01]  /*23b0*/  UIADD3 UR15, UPT, UPT, -UR4, URZ, URZ ;  /* 0x000000ff040f7290 */ /* 0x000fe2000fffe1ff */
[----:B------:R-:W-:Y:S01]  /*23c0*/  UMOV UR10, UR17 ;  /* 0x00000011000a7c82 */ /* 0x000fe20008000000 */
[----:B------:R-:W-:Y:S02]  /*23d0*/  UIADD3 UR12, UPT, UPT, -UR6, URZ, URZ ;  /* 0x000000ff060c7290 */ /* 0x000fe4000fffe1ff */
[----:B------:R-:W-:-:S03]  /*23e0*/  USHF.R.U32.HI UR10, URZ, UR11, UR10 ;  /* 0x0000000bff0a7299 */ /* 0x000fc6000801160a */
[----:B------:R-:W-:Y:S01]  /*23f0*/  @!UP0 UMOV UR9, UR13 ;  /* 0x0000000d00098c82 */ /* 0x000fe20008000000 */
[----:B------:R-:W-:Y:S02]  /*2400*/  UIMAD UR15, UR14, UR15, UR37 ;  /* 0x0000000f0e0f72a4 */ /* 0x000fe4000f8e0225 */
[----:B------:R-:W-:Y:S02]  /*2410*/  USEL UR10, UR4, UR10, !UP3 ;  /* 0x0000000a040a7287 */ /* 0x000fe4000d800000 */
[----:B------:R-:W-:Y:S02]  /*2420*/  @!UP0 USHF.R.U32.HI UR9, URZ, UR11, UR9 ;  /* 0x0000000bff098299 */ /* 0x000fe40008011609 */
[----:B------:R-:W-:Y:S02]  /*2430*/  UIADD3 UR11, UPT, UPT, -UR10, URZ, URZ ;  /* 0x000000ff0a0b7290 */ /* 0x000fe4000fffe1ff */
[----:B------:R-:W-:Y:S02]  /*2440*/  @!UP0 USEL UR9, UR6, UR9, !UP3 ;  /* 0x0000000906098287 */ /* 0x000fe4000d800000 */
[----:B------:R-:W-:-:S02]  /*2450*/  UIMAD UR11, UR42, UR11, UR4 ;  /* 0x0000000b2a0b72a4 */ /* 0x000fc4000f8e0204 */
[----:B------:R-:W-:Y:S02]  /*2460*/  @!UP0 UIADD3 UR10, UPT, UPT, UR10, -UR9, URZ ;  /* 0x800000090a0a8290 */ /* 0x000fe4000fffe0ff */
[----:B------:R-:W-:Y:S02]  /*2470*/  @!UP0 UIMAD UR9, UR11, UR8, UR9 ;  /* 0x000000080b0982a4 */ /* 0x000fe4000f8e0209 */
[----:B------:R-:W-:Y:S02]  /*2480*/  @!UP0 UIMAD UR4, UR42, UR10, UR6 ;  /* 0x0000000a2a0482a4 */ /* 0x000fe4000f8e0206 */
[----:B------:R-:W-:Y:S02]  /*2490*/  UIMAD UR8, UR20, UR12, UR38 ;  /* 0x0000000c140872a4 */ /* 0x000fe4000f8e0226 */
[----:B------:R-:W-:Y:S01]  /*24a0*/  UIMAD UR37, UR4, UR14, UR15 ;  /* 0x0000000e042572a4 */ /* 0x000fe2000f8e020f */
[----:B------:R-:W-:Y:S02]  /*24b0*/  @!UP0 UMOV UR6, UR9 ;  /* 0x0000000900068c82 */ /* 0x000fe40008000000 */
[----:B------:R-:W-:-:S12]  /*24c0*/  UIMAD UR38, UR6, UR20, UR8 ;  /* 0x00000014062672a4 */ /* 0x000fd8000f8e0208 */
.L_x_40:
[----:B------:R-:W3:Y:S02]  /*24d0*/  LDCU UR4, c[0x0][0xb30] ;  /* 0x00016600ff0477ac */ /* 0x000ee40008000800 */
[----:B---3--:R-:W-:-:S09]  /*24e0*/  UISETP.NE.AND UP0, UPT, UR4, 0x1, UPT ;  /* 0x000000010400788c */ /* 0x008fd2000bf05270 */
[----:B------:R-:W-:Y:S05]  /*24f0*/  BRA.U UP0, `(.L_x_41) ;  /* 0x0000000100447547 */ /* 0x000fea000b800000 */
[----:B------:R-:W3:Y:S01]  /*2500*/  LDCU.128 UR12, c[0x0][0xb10] ;  /* 0x00016200ff0c77ac */ /* 0x000ee20008000c00 */
[----:B------:R-:W4:Y:S01]  /*2510*/  LDCU UR16, c[0x0][0xb0c] ;  /* 0x00016180ff1077ac */ /* 0x000f220008000800 */
[----:B------:R-:W1:Y:S01]  /*2520*/  LDCU UR17, c[0x0][0xb20] ;  /* 0x00016400ff1177ac */ /* 0x000e620008000800 */
[----:B---3--:R-:W-:Y:S02]  /*2530*/  UIMAD.WIDE.U32 UR10, UR38, UR12, URZ ;  /* 0x0000000c260a72a5 */ /* 0x008fe4000f8e00ff */
[----:B------:R-:W-:Y:S02]  /*2540*/  UIMAD.WIDE.U32 UR8, UR37, UR15, URZ ;  /* 0x0000000f250872a5 */ /* 0x000fe4000f8e00ff */
[----:B----4-:R-:W-:Y:S02]  /*2550*/  UISETP.NE.AND UP2, UPT, UR16, 0x1, UPT ;  /* 0x000000011000788c */ /* 0x010fe4000bf45270 */
[----:B------:R-:W-:Y:S01]  /*2560*/  UISETP.NE.AND UP0, UPT, UR14, 0x1, UPT ;  /* 0x000000010e00788c */ /* 0x000fe2000bf05270 */
[----:B------:R-:W-:-:S02]  /*2570*/  UMOV UR6, UR11 ;  /* 0x0000000b00067c82 */ /* 0x000fc40008000000 */
[----:B------:R-:W-:Y:S01]  /*2580*/  UMOV UR4, UR9 ;  /* 0x0000000900047c82 */ /* 0x000fe20008000000 */
[----:B------:R-:W-:Y:S02]  /*2590*/  USHF.R.U32.HI UR6, URZ, UR13, UR6 ;  /* 0x0000000dff067299 */ /* 0x000fe40008011606 */
[----:B-1----:R-:W-:Y:S02]  /*25a0*/  USHF.R.U32.HI UR4, URZ, UR17, UR4 ;  /* 0x00000011ff047299 */ /* 0x002fe40008011604 */
[----:B------:R-:W-:Y:S02]  /*25b0*/  USEL UR6, UR38, UR6, !UP2 ;  /* 0x0000000626067287 */ /* 0x000fe4000d000000 */
[----:B------:R-:W-:-:S04]  /*25c0*/  USEL UR4, UR37, UR4, !UP0 ;  /* 0x0000000425047287 */ /* 0x000fc8000c000000 */
[----:B------:R-:W-:Y:S02]  /*25d0*/  UIADD3 UR8, UPT, UPT, UR6, -UR4, URZ ;  /* 0x8000000406087290 */ /* 0x000fe4000fffe0ff */
[----:B------:R-:W-:Y:S02]  /*25e0*/  UIADD3 UR4, UPT, UPT, -UR6, UR4, URZ ;  /* 0x0000000406047290 */ /* 0x000fe4000fffe1ff */
[----:B------:R-:W-:Y:S02]  /*25f0*/  UIMAD UR37, UR8, UR14, UR37 ;  /* 0x0000000e082572a4 */ /* 0x000fe4000f8e0225 */
[----:B------:R-:W-:-:S12]  /*2600*/  UIMAD UR38, UR4, UR16, UR38 ;  /* 0x00000010042672a4 */ /* 0x000fd8000f8e0226 */
.L_x_41:
[----:B------:R-:W-:Y:S01]  /*2610*/  VIADD R11, R11, 0x1 ;  /* 0x000000010b0b7836 */ /* 0x000fe20000000000 */
[----:B------:R-:W-:Y:S01]  /*2620*/  R2UR UR4, R87 ;  /* 0x00000000570472ca */ /* 0x000fe200000e0000 */
[----:B------:R-:W-:Y:S01]  /*2630*/  UIADD3 UR31, UPT, UPT, UR37, UR59, URZ ;  /* 0x0000003b251f7290 */ /* 0x000fe2000fffe0ff */
[----:B------:R-:W-:Y:S02]  /*2640*/  PLOP3.LUT P1, PT, PT, PT, PT, 0x80, 0x8 ;  /* 0x000000000008781c */ /* 0x000fe40003f2f070 */
[----:B------:R-:W-:-:S04]  /*2650*/  ISETP.NE.AND P0, PT, R11, 0x2, PT ;  /* 0x000000020b00780c */ /* 0x000fc80003f05270 */
[----:B------:R-:W-:Y:S02]  /*2660*/  SEL R3, RZ, 0x1, P0 ;  /* 0x00000001ff037807 */ /* 0x000fe40000000000 */
[----:B------:R-:W-:Y:S02]  /*2670*/  SEL R11, R11, RZ, P0 ;  /* 0x000000ff0b0b7207 */ /* 0x000fe40000000000 */
[----:B------:R-:W-:Y:S01]  /*2680*/  LOP3.LUT R10, R10, R3, RZ, 0x3c, !PT ;  /* 0x000000030a0a7212 */ /* 0x000fe200078e3cff */
[----:B------:R-:W-:Y:S01]  /*2690*/  UIADD3 UR30, UPT, UPT, UR38, UR4, URZ ;  /* 0x00000004261e7290 */ /* 0x000fe2000fffe0ff */
[----:B------:R-:W-:Y:S11]  /*26a0*/  BRA.U UP1, `(.L_x_42) ;  /* 0xfffffff101587547 */ /* 0x000ff6000b83ffff */
[----:B------:R-:W-:Y:S01]  /*26b0*/  UIADD3 UR7, UPT, UPT, UR7, 0x18, URZ ;  /* 0x0000001807077890 */ /* 0x000fe2000fffe0ff */
[----:B------:R-:W-:-:S03]  /*26c0*/  SHF.L.U32 R3, R12, 0x1f, RZ ;  /* 0x0000001f0c037819 */ /* 0x000fc600000006ff */
[----:B------:R-:W-:-:S09]  /*26d0*/  ULEA UR4, UR5, UR7, 0x3 ;  /* 0x0000000705047291 */ /* 0x000fd2000f8e18ff */
[----:B------:R-:W3:Y:S02]  /*26e0*/  SYNCS.PHASECHK.TRANS64.TRYWAIT P0, [UR4], R3 ;  /* 0x00000003ff0075a7 */ /* 0x000ee40008001104 */
[----:B---3--:R-:W-:Y:S05]  /*26f0*/  @!P0 BRA `(.L_x_43) ;  /* 0x0000006c00f88947 */ /* 0x008fea0003800000 */
.L_x_136:
[----:B------:R-:W-:-:S04]  /*2700*/  UIADD3 UR4, UPT, UPT, UR5, 0x1, URZ ;  /* 0x0000000105047890 */ /* 0x000fc8000fffe0ff */
[----:B------:R-:W-:-:S04]  /*2710*/  UISETP.NE.AND UP0, UPT, UR4, 0x3, UPT ;  /* 0x000000030400788c */ /* 0x000fc8000bf05270 */
[----:B------:R-:W-:Y:S02]  /*2720*/  USEL UR6, URZ, 0x1, UP0 ;  /* 0x00000001ff067887 */ /* 0x000fe40008000000 */
[----:B------:R-:W-:-:S04]  /*2730*/  USEL UR4, UR4, URZ, UP0 ;  /* 0x000000ff04047287 */ /* 0x000fc80008000000 */
[----:B------:R-:W-:Y:S01]  /*2740*/  ULEA UR5, UR4, UR7, 0x3 ;  /* 0x0000000704057291 */ /* 0x000fe2000f8e18ff */
[----:B------:R-:W-:-:S04]  /*2750*/  LOP3.LUT R12, R12, UR6, RZ, 0x3c, !PT ;  /* 0x000000060c0c7c12 */ /* 0x000fc8000f8e3cff */
[----:B-1----:R-:W-:-:S04]  /*2760*/  SHF.L.U32 R3, R12, 0x1f, RZ ;  /* 0x0000001f0c037819 */ /* 0x002fc800000006ff */
[----:B------:R-:W1:Y:S02]  /*2770*/  SYNCS.PHASECHK.TRANS64.TRYWAIT P0, [UR5], R3 ;  /* 0x00000003ff0075a7 */ /* 0x000e640008001105 */
[----:B-1----:R-:W-:Y:S05]  /*2780*/  @!P0 BRA `(.L_x_44) ;  /* 0x0000006c00ec8947 */ /* 0x002fea0003800000 */
.L_x_138:
[----:B------:R-:W-:-:S04]  /*2790*/  UIADD3 UR4, UPT, UPT, UR4, 0x1, URZ ;  /* 0x0000000104047890 */ /* 0x000fc8000fffe0ff */
[----:B------:R-:W-:-:S04]  /*27a0*/  UISETP.NE.AND UP0, UPT, UR4, 0x3, UPT ;  /* 0x000000030400788c */ /* 0x000fc8000bf05270 */
[----:B------:R-:W-:Y:S02]  /*27b0*/  USEL UR5, URZ, 0x1, UP0 ;  /* 0x00000001ff057887 */ /* 0x000fe40008000000 */
[----:B------:R-:W-:-:S04]  /*27c0*/  USEL UR4, UR4, URZ, UP0 ;  /* 0x000000ff04047287 */ /* 0x000fc80008000000 */
[----:B------:R-:W-:Y:S01]  /*27d0*/  ULEA UR4, UR4, UR7, 0x3 ;  /* 0x0000000704047291 */ /* 0x000fe2000f8e18ff */
[----:B-1----:R-:W-:-:S04]  /*27e0*/  LOP3.LUT R3, R12, UR5, RZ, 0x3c, !PT ;  /* 0x000000050c037c12 */ /* 0x002fc8000f8e3cff */
[----:B------:R-:W-:Y:S01]  /*27f0*/  SHF.L.U32 R3, R3, 0x1f, RZ ;  /* 0x0000001f03037819 */ /* 0x000fe200000006ff */
[----:B------:R-:W-:-:S07]  /*2800*/  IMAD.U32 R0, RZ, RZ, UR4 ;  /* 0x00000004ff007e24 */ /* 0x000fce000f8e00ff */
.L_x_45:
[----:B-1----:R1:W3:Y:S02]  /*2810*/  SYNCS.PHASECHK.TRANS64.TRYWAIT P0, [R0+URZ], R3 ;  /* 0x00000003000075a7 */ /* 0x0022e400080011ff */
[----:B---3--:R-:W-:Y:S05]  /*2820*/  @!P0 NANOSLEEP.SYNCS 0x989680 ;  /* 0x009896800000895d */ /* 0x008fea0003900000 */
[----:B------:R-:W3:Y:S02]  /*2830*/  @!P0 SYNCS.PHASECHK.TRANS64 P0, [R0+URZ], R3 ;  /* 0x00000003000085a7 */ /* 0x000ee400080010ff */
[----:B--23--:R-:W-:Y:S05]  /*2840*/  @P0 EXIT ;  /* 0x000000000000094d */ /* 0x00cfea0003800000 */
[----:B------:R-:W-:Y:S05]  /*2850*/  BRA `(.L_x_45) ;  /* 0xfffffffc00ec7947 */ /* 0x000fea000383ffff */
.L_x_22:
[----:B------:R-:W2:Y:S02]  /*2860*/  S2UR UR4, SR_CgaCtaId ;  /* 0x00000000000479c3 */ /* 0x000ea40000008800 */
[----:B--2---:R-:W-:-:S04]  /*2870*/  UISETP.NE.AND UP0, UPT, UR4, URZ, UPT ;  /* 0x000000ff0400728c */ /* 0x004fc8000bf05270 */
[----:B------:R-:W-:-:S09]  /*2880*/  UISETP.NE.OR UP0, UPT, UR18, 0x1, UP0 ;  /* 0x000000011200788c */ /* 0x000fd20008705670 */
[----:B------:R-:W-:Y:S05]  /*2890*/  BRA.U UP0, `(.L_x_46) ;  /* 0x00000005004c7547 */ /* 0x000fea000b800000 */
[----:B------:R-:W2:Y:S01]  /*28a0*/  S2UR UR5, SR_CgaCtaId ;  /* 0x00000000000579c3 */ /* 0x000ea20000008800 */
[----:B------:R-:W-:Y:S01]  /*28b0*/  UMOV UR4, 0x400 ;  /* 0x0000040000047882 */ /* 0x000fe20000000000 */
[----:B------:R-:W-:Y:S01]  /*28c0*/  ISETP.GE.U32.AND P2, PT, R0, 0x2, PT ;  /* 0x000000020000780c */ /* 0x000fe20003f46070 */
[----:B------:R-:W-:Y:S01]  /*28d0*/  IMAD.MOV.U32 R12, RZ, RZ, 0x1 ;  /* 0x00000001ff0c7424 */ /* 0x000fe200078e00ff */
[----:B------:R-:W-:Y:S02]  /*28e0*/  CS2R R10, SRZ ;  /* 0x00000000000a7805 */ /* 0x000fe4000001ff00 */
[----:B------:R-:W-:Y:S01]  /*28f0*/  CS2R R8, SRZ ;  /* 0x0000000000087805 */ /* 0x000fe2000001ff00 */
[----:B--2---:R-:W-:-:S03]  /*2900*/  ULEA UR6, UR5, UR4, 0x18 ;  /* 0x0000000405067291 */ /* 0x004fc6000f8ec0ff */
[----:B------:R-:W-:-:S09]  /*2910*/  UMOV UR5, URZ ;  /* 0x000000ff00057c82 */ /* 0x000fd20008000000 */
.L_x_50:
[----:B------:R-:W-:Y:S02]  /*2920*/  LEA R2, R8, UR6, 0x3 ;  /* 0x0000000608027c11 */ /* 0x000fe4000f8e18ff */
[----:B------:R-:W-:-:S03]  /*2930*/  SHF.L.U32 R5, R9, 0x1f, RZ ;  /* 0x0000001f09057819 */ /* 0x000fc600000006ff */
[----:B------:R-:W-:Y:S01]  /*2940*/  VIADD R4, R2, 0xf0 ;  /* 0x000000f002047836 */ /* 0x000fe20000000000 */
[----:B------:R-:W2:Y:S02]  /*2950*/  SYNCS.PHASECHK.TRANS64.TRYWAIT P0, [R2+URZ+0xe0], R5 ;  /* 0x0000e005020075a7 */ /* 0x000ea400080011ff */
[----:B--2---:R-:W-:Y:S05]  /*2960*/  @!P0 BRA `(.L_x_47) ;  /* 0x0000006c008c8947 */ /* 0x004fea0003800000 */
.L_x_139:
[----:B------:R-:W-:Y:S01]  /*2970*/  ULEA UR4, UR5, UR6, 0x3 ;  /* 0x0000000605047291 */ /* 0x000fe2000f8e18ff */
[----:B------:R-:W-:Y:S02]  /*2980*/  PRMT R4, RZ, 0x654, R4 ;  /* 0x00000654ff047816 */ /* 0x000fe40000000004 */
[----:B--2---:R-:W-:Y:S01]  /*2990*/  SHF.L.U32 R5, R12, 0x1f, RZ ;  /* 0x0000001f0c057819 */ /* 0x004fe200000006ff */
[----:B------:R-:W-:Y:S01]  /*29a0*/  UIADD3 UR7, UPT, UPT, UR4, 0x80, URZ ;  /* 0x0000008004077890 */ /* 0x000fe2000fffe0ff */
[----:B------:R2:W-:Y:S05]  /*29b0*/  SYNCS.ARRIVE.TRANS64.RED.A1T0 RZ, [R4+URZ], RZ ;  /* 0x000000ff04ff79a7 */ /* 0x0005ea00081004ff */
[----:B------:R-:W-:Y:S01]  /*29c0*/  IMAD.U32 R7, RZ, RZ, UR7 ;  /* 0x00000007ff077e24 */ /* 0x000fe2000f8e00ff */
[----:B------:R-:W3:Y:S04]  /*29d0*/  SYNCS.PHASECHK.TRANS64.TRYWAIT P0, [UR4+0x90], R5 ;  /* 0x00009005ff0075a7 */ /* 0x000ee80008001104 */
[----:B------:R-:W-:Y:S01]  /*29e0*/  PRMT R6, R0, 0x654, R7 ;  /* 0x0000065400067816 */ /* 0x000fe20000000007 */
[----:B--2---:R-:W-:Y:S01]  /*29f0*/  @!P2 IMAD.MOV.U32 R4, RZ, RZ, 0x10 ;  /* 0x00000010ff04a424 */ /* 0x004fe200078e00ff */
[----:B---3--:R-:W-:Y:S06]  /*2a00*/  @!P0 BRA `(.L_x_48) ;  /* 0x0000006c00788947 */ /* 0x008fec0003800000 */
.L_x_141:
[----:B------:R-:W-:Y:S01]  /*2a10*/  ULEA UR8, UR5, UR6, 0x4 ;  /* 0x0000000605087291 */ /* 0x000fe2000f8e20ff */
[----:B------:R-:W-:Y:S01]  /*2a20*/  SEL R3, R6, R3, !P2 ;  /* 0x0000000306037207 */ /* 0x000fe20005000000 */
[----:B------:R-:W-:Y:S01]  /*2a30*/  UIADD3 UR9, UPT, UPT, UR4, 0x80, URZ ;  /* 0x0000008004097890 */ /* 0x000fe2000fffe0ff */
[----:B--2---:R-:W-:Y:S01]  /*2a40*/  LEA R2, R11, UR6, 0x3 ;  /* 0x000000060b027c11 */ /* 0x004fe2000f8e18ff */
[----:B------:R-:W-:Y:S01]  /*2a50*/  UIADD3 UR8, UPT, UPT, UR8, 0x110, URZ ;  /* 0x0000011008087890 */ /* 0x000fe2000fffe0ff */
[----:B------:R-:W-:Y:S01]  /*2a60*/  SHF.L.U32 R5, R10, 0x1f, RZ ;  /* 0x0000001f0a057819 */ /* 0x000fe200000006ff */
[----:B------:R2:W-:Y:S01]  /*2a70*/  @!P2 SYNCS.ARRIVE.TRANS64.RED RZ, [R3+URZ], R4 ;  /* 0x0000000403ffa9a7 */ /* 0x0005e200080004ff */
[----:B------:R-:W-:Y:S01]  /*2a80*/  UIADD3 UR4, UPT, UPT, UR5, 0x1, URZ ;  /* 0x0000000105047890 */ /* 0x000fe2000fffe0ff */
[----:B------:R-:W-:-:S03]  /*2a90*/  VIADD R8, R8, 0x1 ;  /* 0x0000000108087836 */ /* 0x000fc60000000000 */
[----:B------:R-:W-:Y:S02]  /*2aa0*/  UISETP.NE.AND UP0, UPT, UR4, 0x2, UPT ;  /* 0x000000020400788c */ /* 0x000fe4000bf05270 */
[----:B------:R-:W-:Y:S06]  /*2ab0*/  UGETNEXTWORKID.BROADCAST [UR8], [UR9] ;  /* 0x00000000080073ca */ /* 0x000fec0008000100 */
[----:B------:R-:W-:Y:S01]  /*2ac0*/  USEL UR7, URZ, 0x1, UP0 ;  /* 0x00000001ff077887 */ /* 0x000fe20008000000 */
[----:B------:R-:W-:Y:S01]  /*2ad0*/  ISETP.NE.AND P0, PT, R8, 0x2, PT ;  /* 0x000000020800780c */ /* 0x000fe20003f05270 */
[----:B------:R-:W-:Y:S01]  /*2ae0*/  USEL UR5, UR4, URZ, UP0 ;  /* 0x000000ff04057287 */ /* 0x000fe20008000000 */
[----:B------:R-:W3:Y:S03]  /*2af0*/  SYNCS.PHASECHK.TRANS64.TRYWAIT P1, [R2+URZ+0x80], R5 ;  /* 0x00008005020075a7 */ /* 0x000ee600080211ff */
[----:B------:R-:W-:Y:S01]  /*2b00*/  LOP3.LUT R12, R12, UR7, RZ, 0x3c, !PT ;  /* 0x000000070c0c7c12 */ /* 0x000fe2000f8e3cff */
[----:B--23--:R-:W-:Y:S07]  /*2b10*/  @!P1 BRA `(.L_x_49) ;  /* 0x0000006c004c9947 */ /* 0x00cfee0003800000 */
.L_x_142:
[C---:B------:R-:W-:Y:S01]  /*2b20*/  LEA R4, R11.reuse, UR6, 0x4 ;  /* 0x000000060b047c11 */ /* 0x040fe2000f8e20ff */
[----:B--2---:R-:W-:Y:S01]  /*2b30*/  VIADD R2, R2, 0x90 ;  /* 0x0000009002027836 */ /* 0x004fe20000000000 */
[----:B------:R-:W-:Y:S01]  /*2b40*/  SEL R8, R8, RZ, P0 ;  /* 0x000000ff08087207 */ /* 0x000fe20000000000 */
[----:B------:R-:W-:-:S03]  /*2b50*/  VIADD R11, R11, 0x1 ;  /* 0x000000010b0b7836 */ /* 0x000fc60000000000 */
[----:B------:R-:W2:Y:S01]  /*2b60*/  LDS.128 R4, [R4+0x110] ;  /* 0x0001100004047984 */ /* 0x000ea20000000c00 */
[----:B------:R-:W-:Y:S02]  /*2b70*/  PRMT R2, RZ, 0x654, R2 ;  /* 0x00000654ff027816 */ /* 0x000fe40000000002 */
[C---:B------:R-:W-:Y:S01]  /*2b80*/  ISETP.NE.AND P1, PT, R11.reuse, 0x2, PT ;  /* 0x000000020b00780c */ /* 0x040fe20003f25270 */
[----:B------:R-:W-:Y:S01]  /*2b90*/  @!PT LDS RZ, [RZ] ;  /* 0x00000000fffff984 */ /* 0x000fe20000000800 */
[----:B------:R-:W-:Y:S01]  /*2ba0*/  @!PT LDS RZ, [RZ] ;  /* 0x00000000fffff984 */ /* 0x000fe20000000800 */
[----:B------:R-:W-:Y:S01]  /*2bb0*/  @!PT LDS RZ, [RZ] ;  /* 0x00000000fffff984 */ /* 0x000fe20000000800 */
[----:B------:R-:W-:Y:S01]  /*2bc0*/  @!PT LDS RZ, [RZ] ;  /* 0x00000000fffff984 */ /* 0x000fe20000000800 */
[----:B------:R3:W-:Y:S06]  /*2bd0*/  MEMBAR.ALL.CTA ;  /* 0x0000000000007992 */ /* 0x0007ec0000008000 */
[----:B---3--:R-:W3:Y:S01]  /*2be0*/  FENCE.VIEW.ASYNC.S ;  /* 0x00000000000073c6 */ /* 0x008ee20000000000 */
[----:B------:R-:W-:Y:S01]  /*2bf0*/  SEL R11, R11, RZ, P1 ;  /* 0x000000ff0b0b7207 */ /* 0x000fe20000800000 */
[----:B---3--:R3:W-:Y:S01]  /*2c00*/  SYNCS.ARRIVE.TRANS64.RED.A1T0 RZ, [R2+URZ], RZ ;  /* 0x000000ff02ff79a7 */ /* 0x0087e200081004ff */
[----:B--2---:R-:W-:-:S02]  /*2c10*/  LOP3.LUT P3, RZ, R6, 0x1, RZ, 0xc0, !PT ;  /* 0x0000000106ff7812 */ /* 0x004fc4000786c0ff */
[----:B------:R-:W-:-:S04]  /*2c20*/  SEL R5, RZ, 0x1, P1 ;  /* 0x00000001ff057807 */ /* 0x000fc80000800000 */
[----:B------:R-:W-:Y:S02]  /*2c30*/  LOP3.LUT R10, R10, R5, RZ, 0x3c, !PT ;  /* 0x000000050a0a7212 */ /* 0x000fe400078e3cff */
[----:B---3--:R-:W-:-:S04]  /*2c40*/  SEL R2, RZ, 0x1, P0 ;  /* 0x00000001ff027807 */ /* 0x008fc80000000000 */
[----:B------:R-:W-:Y:S01]  /*2c50*/  LOP3.LUT R9, R9, R2, RZ, 0x3c, !PT ;  /* 0x0000000209097212 */ /* 0x000fe200078e3cff */
[----:B------:R-:W-:Y:S06]  /*2c60*/  @P3 BRA `(.L_x_50) ;  /* 0xfffffffc002c3947 */ /* 0x000fec000383ffff */
[----:B------:R-:W-:Y:S01]  /*2c70*/  ULEA UR4, UR5, UR6, 0x3 ;  /* 0x0000000605047291 */ /* 0x000fe2000f8e18ff */
[----:B------:R-:W-:-:S08]  /*2c80*/  SHF.L.U32 R3, R12, 0x1f, RZ ;  /* 0x0000001f0c037819 */ /* 0x000fd000000006ff */
[----:B------:R-:W2:Y:S02]  /*2c90*/  SYNCS.PHASECHK.TRANS64 P0, [UR4+0x90], R3 ;  /* 0x00009003ff0075a7 */ /* 0x000ea40008001004 */
[----:B--2---:R-:W-:Y:S05]  /*2ca0*/  @P0 BRA `(.L_x_51) ;  /* 0x0000000000080947 */ /* 0x004fea0003800000 */
[----:B------:R-:W2:Y:S02]  /*2cb0*/  SYNCS.PHASECHK.TRANS64.TRYWAIT P0, [UR4+0x90], R3 ;  /* 0x00009003ff0075a7 */ /* 0x000ea40008001104 */
[----:B--2---:R-:W-:Y:S05]  /*2cc0*/  @!P0 BRA `(.L_x_52) ;  /* 0x0000006800f48947 */ /* 0x004fea0003800000 */
.L_x_51:
[----:B------:R-:W-:-:S04]  /*2cd0*/  UIADD3 UR7, UPT, UPT, UR5, 0x1, URZ ;  /* 0x0000000105077890 */ /* 0x000fc8000fffe0ff */
[----:B------:R-:W-:-:S04]  /*2ce0*/  UISETP.NE.AND UP0, UPT, UR7, 0x2, UPT ;  /* 0x000000020700788c */ /* 0x000fc8000bf05270 */
[----:B------:R-:W-:Y:S02]  /*2cf0*/  USEL UR8, URZ, 0x1, UP0 ;  /* 0x00000001ff087887 */ /* 0x000fe40008000000 */
[----:B------:R-:W-:-:S04]  /*2d00*/  USEL UR7, UR7, URZ, UP0 ;  /* 0x000000ff07077287 */ /* 0x000fc80008000000 */
[----:B------:R-:W-:Y:S01]  /*2d10*/  ULEA UR7, UR7, UR6, 0x3 ;  /* 0x0000000607077291 */ /* 0x000fe2000f8e18ff */
[----:B--2---:R-:W-:-:S04]  /*2d20*/  LOP3.LUT R3, R12, UR8, RZ, 0x3c, !PT ;  /* 0x000000080c037c12 */ /* 0x004fc8000f8e3cff */
[----:B------:R-:W-:-:S04]  /*2d30*/  SHF.L.U32 R0, R3, 0x1f, RZ ;  /* 0x0000001f03007819 */ /* 0x000fc800000006ff */
[----:B------:R-:W2:Y:S02]  /*2d40*/  SYNCS.PHASECHK.TRANS64 P0, [UR7+0x90], R0 ;  /* 0x00009000ff0075a7 */ /* 0x000ea40008001007 */
[----:B-12---:R-:W-:Y:S05]  /*2d50*/  @P0 EXIT ;  /* 0x000000000000094d */ /* 0x006fea0003800000 */
[----:B------:R-:W-:Y:S02]  /*2d60*/  SHF.L.U32 R3, R3, 0x1f, RZ ;  /* 0x0000001f03037819 */ /* 0x000fe400000006ff */
[----:B------:R-:W-:-:S07]  /*2d70*/  MOV R0, UR7 ;  /* 0x0000000700007c02 */ /* 0x000fce0008000f00 */
.L_x_53:
[----:B-1----:R1:W2:Y:S02]  /*2d80*/  SYNCS.PHASECHK.TRANS64.TRYWAIT P0, [R0+URZ+0x90], R3 ;  /* 0x00009003000075a7 */ /* 0x0022a400080011ff */
[----:B--2---:R-:W-:Y:S05]  /*2d90*/  @!P0 NANOSLEEP.SYNCS 0x989680 ;  /* 0x009896800000895d */ /* 0x004fea0003900000 */
[----:B------:R-:W2:Y:S02]  /*2da0*/  @!P0 SYNCS.PHASECHK.TRANS64 P0, [R0+URZ+0x90], R3 ;  /* 0x00009003000085a7 */ /* 0x000ea400080010ff */
[----:B--2---:R-:W-:Y:S05]  /*2db0*/  @P0 EXIT ;  /* 0x000000000000094d */ /* 0x004fea0003800000 */
[----:B------:R-:W-:Y:S05]  /*2dc0*/  BRA `(.L_x_53) ;  /* 0xfffffffc00ec7947 */ /* 0x000fea000383ffff */
.L_x_46:
[----:B------:R-:W-:Y:S05]  /*2dd0*/  BRA.U UP4, `(.L_x_54) ;  /* 0x0000000d04847547 */ /* 0x000fea000b800000 */
[----:B------:R-:W2:Y:S01]  /*2de0*/  S2UR UR7, SR_CgaCtaId ;  /* 0x00000000000779c3 */ /* 0x000ea20000008800 */
[----:B------:R-:W-:Y:S01]  /*2df0*/  UMOV UR4, 0x40 ;  /* 0x0000004000047882 */ /* 0x000fe20000000000 */
[----:B------:R-:W-:Y:S01]  /*2e00*/  NOP ;  /* 0x0000000000007918 */ /* 0x000fe20000000000 */
[----:B------:R-:W-:Y:S01]  /*2e10*/  UMOV UR6, 0x400 ;  /* 0x0000040000067882 */ /* 0x000fe20000000000 */
[----:B--2---:R-:W-:Y:S02]  /*2e20*/  ULEA UR5, UR7, UR4, 0x18 ;  /* 0x0000000407057291 */ /* 0x004fe4000f8ec0ff */
[----:B------:R-:W-:-:S07]  /*2e30*/  ULEA UR6, UR7, UR6, 0x18 ;  /* 0x0000000607067291 */ /* 0x000fce000f8ec0ff */
[----:B------:R-:W2:Y:S02]  /*2e40*/  LDS.U8 R0, [UR5+0x1c] ;  /* 0x00001c05ff007984 */ /* 0x000ea40008000000 */
[----:B--2---:R-:W-:-:S13]  /*2e50*/  ISETP.NE.AND P0, PT, R0, RZ, PT ;  /* 0x000000ff0000720c */ /* 0x004fda0003f05270 */
[----:B------:R-:W-:Y:S05]  /*2e60*/  @P0 BRA `(.L_x_55) ;  /* 0x0000000000580947 */ /* 0x000fea0003800000 */
[----:B------:R-:W-:-:S13]  /*2e70*/  ELECT P0, URZ, PT ;  /* 0x0000000000ff782f */ /* 0x000fda0003800000 */
[----:B------:R-:W-:Y:S05]  /*2e80*/  @!P0 BRA `(.L_x_56) ;  /* 0x0000000000608947 */ /* 0x000fea0003800000 */
[----:B------:R-:W-:Y:S01]  /*2e90*/  UMOV UR4, 0x10 ;  /* 0x0000001000047882 */ /* 0x000fe20000000000 */
[----:B------:R-:W-:Y:S01]  /*2ea0*/  HFMA2 R0, -RZ, RZ, 0, 5.9604644775390625e-08 ;  /* 0x00000001ff007431 */ /* 0x000fe200000001ff */
[----:B------:R-:W-:-:S03]  /*2eb0*/  MOV R3, 0xffff ;  /* 0x0000ffff00037802 */ /* 0x000fc60000000f00 */
[----:B------:R-:W-:Y:S04]  /*2ec0*/  DEPBAR.LE SB2, 0x36 ;  /* 0x0000ad800000791a */ /* 0x000fe80000000000 */
[----:B------:R-:W2:Y:S02]  /*2ed0*/  UTCATOMSWS.FIND_AND_SET.ALIGN UP0, UR4, UR4 ;  /* 0x00000004000475e3 */ /* 0x000ea40008000800 */
[----:B--2---:R-:W-:Y:S01]  /*2ee0*/  MOV R4, UR4 ;  /* 0x0000000400047c02 */ /* 0x004fe20008000f00 */
[----:B------:R-:W-:Y:S06]  /*2ef0*/  BRA.U UP0, `(.L_x_57) ;  /* 0x0000000100187547 */ /* 0x000fec000b800000 */
.L_x_58:
[----:B------:R-:W-:Y:S05]  /*2f00*/  NANOSLEEP 0x64 ;  /* 0x000000640000795d */ /* 0x000fea0003800000 */
[----:B------:R-:W-:-:S05]  /*2f10*/  UMOV UR4, 0x10 ;  /* 0x0000001000047882 */ /* 0x000fca0000000000 */
[----:B------:R-:W-:Y:S04]  /*2f20*/  DEPBAR.LE SB2, 0x36 ;  /* 0x0000ad800000791a */ /* 0x000fe80000000000 */
[----:B------:R-:W2:Y:S02]  /*2f30*/  UTCATOMSWS.FIND_AND_SET.ALIGN UP0, UR4, UR4 ;  /* 0x00000004000475e3 */ /* 0x000ea40008000800 */
[----:B--2---:R-:W-:Y:S01]  /*2f40*/  MOV R4, UR4 ;  /* 0x0000000400047c02 */ /* 0x004fe20008000f00 */
[----:B------:R-:W-:Y:S05]  /*2f50*/  BRA.U !UP0, `(.L_x_58) ;  /* 0xfffffffd08e87547 */ /* 0x000fea000b83ffff */
.L_x_57:
[-C--:B------:R-:W-:Y:S02]  /*2f60*/  SHF.L.U32 R3, R3, R4.reuse, RZ ;  /* 0x0000000403037219 */ /* 0x080fe400000006ff */
[----:B------:R-:W-:Y:S01]  /*2f70*/  SHF.L.U32 R0, R0, R4, RZ ;  /* 0x0000000400007219 */ /* 0x000fe200000006ff */
[----:B------:R-:W-:Y:S02]  /*2f80*/  IMAD.SHL.U32 R4, R4, 0x20, RZ ;  /* 0x0000002004047824 */ /* 0x000fe400078e00ff */
[----:B------:R2:W-:Y:S04]  /*2f90*/  ATOMS.OR RZ, [UR5+0x14], R3 ;  /* 0x00001403ffff798c */ /* 0x0005e8000b000005 */
[----:B------:R2:W-:Y:S04]  /*2fa0*/  ATOMS.OR RZ, [UR5+0x18], R0 ;  /* 0x00001800ffff798c */ /* 0x0005e8000b000005 */
[----:B------:R2:W-:Y:S01]  /*2fb0*/  STS [UR6+0x130], R4 ;  /* 0x00013004ff007988 */ /* 0x0005e20008000806 */
[----:B------:R-:W-:Y:S05]  /*2fc0*/  BRA `(.L_x_56) ;  /* 0x0000000000107947 */ /* 0x000fea0003800000 */
.L_x_55:
[----:B------:R-:W-:Y:S02]  /*2fd0*/  MOV R0, 0xffffffff ;  /* 0xffffffff00007802 */ /* 0x000fe40000000f00 */
[----:B------:R-:W-:-:S03]  /*2fe0*/  MOV R4, 0x3010 ;  /* 0x0000301000047802 */ /* 0x000fc60000000f00 */
[----:B------:R2:W-:Y:S04]  /*2ff0*/  STS [UR6+0x130], R0 ;  /* 0x00013000ff007988 */ /* 0x0005e80008000806 */
[----:B-12--5:R-:W-:Y:S05]  /*3000*/  CALL.REL.NOINC `($__internal_1_$__cuda_sm10x_tcgen05_guardrail_trap_phase_invalid_during_alloc) ;  /* 0x0000007000387944 */ /* 0x026fea0003c00000 */
.L_x_56:
[----:B------:R-:W-:Y:S05]  /*3010*/  WARPSYNC.ALL ;  /* 0x0000000000007948 */ /* 0x000fea0003800000 */
[----:B------:R-:W3:Y:S01]  /*3020*/  S2UR UR4, SR_CgaCtaId ;  /* 0x00000000000479c3 */ /* 0x000ee20000008800 */
[----:B------:R-:W-:Y:S01]  /*3030*/  UMOV UR13, 0x400 ;  /* 0x00000400000d7882 */ /* 0x000fe20000000000 */
[----:B------:R-:W-:-:S06]  /*3040*/  NOP ;  /* 0x0000000000007918 */ /* 0x000fcc0000000000 */
[----:B------:R-:W-:Y:S06]  /*3050*/  BAR.ARV 0x6, 0xa0 ;  /* 0x0182800000007b1d */ /* 0x000fec0000002000 */
[----:B------:R-:W4:Y:S01]  /*3060*/  LDCU UR5, c[0x0][0x38c] ;  /* 0x00007180ff0577ac */ /* 0x000f220008000800 */
[----:B------:R-:W-:Y:S01]  /*3070*/  LOP3.LUT R2, R2, 0xffff, RZ, 0xc0, !PT ;  /* 0x0000ffff02027812 */ /* 0x000fe200078ec0ff */
[----:B------:R-:W-:Y:S01]  /*3080*/  IMAD.MOV.U32 R11, RZ, RZ, 0x1 ;  /* 0x00000001ff0b7424 */ /* 0x000fe200078e00ff */
[----:B------:R-:W-:Y:S01]  /*3090*/  CS2R R8, SRZ ;  /* 0x0000000000087805 */ /* 0x000fe2000001ff00 */
[----:B------:R-:W1:Y:S01]  /*30a0*/  LDCU UR8, c[0x0][0x38c] ;  /* 0x00007180ff0877ac */ /* 0x000e620008000800 */
[----:B------:R-:W-:Y:S01]  /*30b0*/  R2UR UR15, R2 ;  /* 0x00000000020f72ca */ /* 0x000fe200000e0000 */
[----:B------:R-:W-:Y:S01]  /*30c0*/  IMAD.MOV.U32 R10, RZ, RZ, RZ ;  /* 0x000000ffff0a7224 */ /* 0x000fe200078e00ff */
[----:B------:R-:W-:Y:S01]  /*30d0*/  UMOV UR18, URZ ;  /* 0x000000ff00127c82 */ /* 0x000fe20008000000 */
[----:B------:R-:W-:Y:S01]  /*30e0*/  UMOV UR10, URZ ;  /* 0x000000ff000a7c82 */ /* 0x000fe20008000000 */
[----:B---3--:R-:W-:Y:S01]  /*30f0*/  ULEA UR13, UR4, UR13, 0x18 ;  /* 0x0000000d040d7291 */ /* 0x008fe2000f8ec0ff */
[----:B------:R-:W-:Y:S01]  /*3100*/  UMOV UR20, 0x0 ;  /* 0x0000000000147882 */ /* 0x000fe20000000000 */
[----:B------:R-:W-:-:S02]  /*3110*/  UMOV UR21, 0x4400490 ;  /* 0x0440049000157882 */ /* 0x000fc40000000000 */
[----:B------:R-:W-:Y:S02]  /*3120*/  UIADD3 UR6, UPT, UPT, UR13, 0x6400, URZ ;  /* 0x000064000d067890 */ /* 0x000fe4000fffe0ff */
[----:B------:R-:W-:Y:S02]  /*3130*/  UIADD3 UR7, UPT, UPT, UR13, 0x7c00, URZ ;  /* 0x00007c000d077890 */ /* 0x000fe4000fffe0ff */
[----:B----4-:R-:W-:Y:S01]  /*3140*/  UIADD3 UR5, UPT, UPT, UR5, 0x1f, URZ ;  /* 0x0000001f05057890 */ /* 0x010fe2000fffe0ff */
[----:B--2---:R-:W2:Y:S01]  /*3150*/  LDS R0, [UR13+0x130] ;  /* 0x0001300dff007984 */ /* 0x004ea20008000800 */
[----:B------:R-:W-:Y:S02]  /*3160*/  USHF.R.U32.HI UR6, URZ, 0x4, UR6 ;  /* 0x00000004ff067899 */ /* 0x000fe40008011606 */
[----:B------:R-:W-:Y:S02]  /*3170*/  USHF.R.S32.HI UR4, URZ, 0x1f, UR5 ;  /* 0x0000001fff047899 */ /* 0x000fe40008011405 */
[----:B------:R-:W-:-:S02]  /*3180*/  ULOP3.LUT UR6, UR6, 0x3fff, URZ, 0xc0, !UPT ;  /* 0x00003fff06067892 */ /* 0x000fc4000f8ec0ff */
[----:B------:R-:W-:Y:S02]  /*3190*/  ULEA.HI UR4, UR4, UR5, URZ, 0x5 ;  /* 0x0000000504047291 */ /* 0x000fe4000f8f28ff */
[----:B------:R-:W-:Y:S02]  /*31a0*/  USHF.R.U32.HI UR5, URZ, 0x4, UR7 ;  /* 0x00000004ff057899 */ /* 0x000fe40008011607 */
[----:B------:R-:W-:Y:S02]  /*31b0*/  USHF.R.S32.HI UR22, URZ, 0x5, UR4 ;  /* 0x00000005ff167899 */ /* 0x000fe40008011404 */
[----:B------:R-:W-:Y:S02]  /*31c0*/  ULOP3.LUT UR5, UR5, 0x3fff, URZ, 0xc0, !UPT ;  /* 0x00003fff05057892 */ /* 0x000fe4000f8ec0ff */
[----:B------:R-:W-:Y:S02]  /*31d0*/  UISETP.LT.AND UP0, UPT, UR22, 0x1, UPT ;  /* 0x000000011600788c */ /* 0x000fe4000bf01270 */
[----:B------:R-:W-:-:S02]  /*31e0*/  ULOP3.LUT UR16, UR6, 0x10000, URZ, 0xfc, !UPT ;  /* 0x0001000006107892 */ /* 0x000fc4000f8efcff */
[----:B------:R-:W-:Y:S02]  /*31f0*/  USEL UR23, UR22, 0x1, !UP0 ;  /* 0x0000000116177887 */ /* 0x000fe4000c000000 */
[----:B------:R-:W-:Y:S02]  /*3200*/  ULOP3.LUT UR17, UR5, 0x10000, URZ, 0xfc, !UPT ;  /* 0x0001000005117892 */ /* 0x000fe4000f8efcff */
[----:B------:R-:W-:Y:S02]  /*3210*/  UIADD3 UR23, UPT, UPT, -UR23, URZ, URZ ;  /* 0x000000ff17177290 */ /* 0x000fe4000fffe1ff */
[----:B-1----:R-:W-:Y:S01]  /*3220*/  UISETP.GE.AND UP4, UPT, UR8, 0x1, UPT ;  /* 0x000000010800788c */ /* 0x002fe2000bf86270 */
[----:B--2---:R-:W-:-:S15]  /*3230*/  R2UR UR24, R0 ;  /* 0x00000000001872ca */ /* 0x004fde00000e0000 */
.L_x_65:
[----:B------:R-:W-:Y:S02]  /*3240*/  LEA R0, R10, UR13, 0x3 ;  /* 0x0000000d0a007c11 */ /* 0x000fe4000f8e18ff */
[----:B------:R-:W-:Y:S02]  /*3250*/  SHF.L.U32 R5, R9, 0x1f, RZ ;  /* 0x0000001f09057819 */ /* 0x000fe400000006ff */
[----:B------:R-:W-:Y:S01]  /*3260*/  PLOP3.LUT P0, PT, PT, PT, UP4, 0x80, 0x8 ;  /* 0x000000000008781c */ /* 0x000fe20003f0f048 */
[----:B------:R-:W-:Y:S01]  /*3270*/  VIADD R3, R0, 0x90 ;  /* 0x0000009000037836 */ /* 0x000fe20000000000 */
[----:B-1----:R-:W1:Y:S02]  /*3280*/  SYNCS.PHASECHK.TRANS64.TRYWAIT P1, [R0+URZ+0x80], R5 ;  /* 0x00008005000075a7 */ /* 0x002e6400080211ff */
[----:B-1-3--:R-:W-:Y:S09]  /*3290*/  @!P1 BRA `(.L_x_59) ;  /* 0x0000006400989947 */ /* 0x00aff20003800000 */
.L_x_144:
[----:B------:R-:W-:Y:S01]  /*32a0*/  LEA R4, R10, UR13, 0x4 ;  /* 0x0000000d0a047c11 */ /* 0x000fe2000f8e20ff */
[----:B------:R-:W-:Y:S01]  /*32b0*/  @UP4 ULEA UR4, UR10, UR13, 0x3 ;  /* 0x0000000d0a044291 */ /* 0x000fe2000f8e18ff */
[----:B------:R-:W-:Y:S01]  /*32c0*/  PLOP3.LUT P2, PT, PT, PT, PT, 0x80, 0x8 ;  /* 0x000000000008781c */ /* 0x000fe20003f4f070 */
[----:B------:R-:W-:Y:S01]  /*32d0*/  ULEA UR19, UR18, UR13, 0x3 ;  /* 0x0000000d12137291 */ /* 0x000fe2000f8e18ff */
[----:B------:R-:W-:Y:S02]  /*32e0*/  PRMT R3, RZ, 0x654, R3 ;  /* 0x00000654ff037816 */ /* 0x000fe40000000003 */
[----:B-1----:R-:W1:Y:S01]  /*32f0*/  LDS.128 R4, [R4+0x110] ;  /* 0x0001100004047984 */ /* 0x002e620000000c00 */
[----:B------:R-:W-:Y:S02]  /*3300*/  @P0 SHF.L.U32 R2, R8, 0x1f, RZ ;  /* 0x0000001f08020819 */ /* 0x000fe400000006ff */
[----:B------:R-:W-:Y:S01]  /*3310*/  SHF.L.U32 R0, R11, 0x1f, RZ ;  /* 0x0000001f0b007819 */ /* 0x000fe200000006ff */
[----:B------:R-:W-:Y:S01]  /*3320*/  @!PT LDS RZ, [RZ] ;  /* 0x00000000fffff984 */ /* 0x000fe20000000800 */
[----:B------:R-:W-:Y:S01]  /*3330*/  @!PT LDS RZ, [RZ] ;  /* 0x00000000fffff984 */ /* 0x000fe20000000800 */
[----:B------:R-:W-:Y:S01]  /*3340*/  @!PT LDS RZ, [RZ] ;  /* 0x00000000fffff984 */ /* 0x000fe20000000800 */
[----:B------:R-:W-:Y:S01]  /*3350*/  @!PT LDS RZ, [RZ] ;  /* 0x00000000fffff984 */ /* 0x000fe20000000800 */
[----:B------:R2:W-:Y:S06]  /*3360*/  MEMBAR.ALL.CTA ;  /* 0x0000000000007992 */ /* 0x0005ec0000008000 */
[----:B--2---:R-:W2:Y:S02]  /*3370*/  FENCE.VIEW.ASYNC.S ;  /* 0x00000000000073c6 */ /* 0x004ea40000000000 */
[----:B--2---:R2:W-:Y:S01]  /*3380*/  SYNCS.ARRIVE.TRANS64.RED.A1T0 RZ, [R3+URZ], RZ ;  /* 0x000000ff03ff79a7 */ /* 0x0045e200081004ff */
[----:B------:R2:W3:Y:S01]  /*3390*/  @P0 SYNCS.PHASECHK.TRANS64.TRYWAIT P2, [UR4], R2 ;  /* 0x00000002ff0005a7 */ /* 0x0004e20008041104 */
[----:B-1----:R-:W-:Y:S01]  /*33a0*/  LOP3.LUT P1, RZ, R6, 0x1, RZ, 0xc0, !PT ;  /* 0x0000000106ff7812 */ /* 0x002fe2000782c0ff */
[----:B------:R-:W1:Y:S02]  /*33b0*/  SYNCS.PHASECHK.TRANS64.TRYWAIT P0, [UR19+0xc0], R0 ;  /* 0x0000c000ff0075a7 */ /* 0x000e640008001113 */
[----:B-123--:R-:W-:Y:S10]  /*33c0*/  @!P0 BRA `(.L_x_60) ;  /* 0x0000006400608947 */ /* 0x00eff40003800000 */
.L_x_146:
[----:B------:R-:W-:Y:S01]  /*33d0*/  IADD3 R10, PT, PT, R10, 0x1, RZ ;  /* 0x000000010a0a7810 */ /* 0x000fe20007ffe0ff */
[----:B------:R-:W-:Y:S06]  /*33e0*/  BRA.U !UP4, `(.L_x_61) ;  /* 0x000000010ca07547 */ /* 0x000fec000b800000 */
[----:B------:R-:W-:Y:S02]  /*33f0*/  ULEA.HI UR4, UR18, UR18, URZ, 0x1 ;  /* 0x0000001212047291 */ /* 0x000fe4000f8f08ff */
[----:B------:R-:W-:Y:S02]  /*3400*/  UPLOP3.LUT UP2, UPT, UPT, UPT, UPT, 0x40, 0x4 ;  /* 0x000000000004789c */ /* 0x000fe40003f4e870 */
[----:B------:R-:W-:Y:S02]  /*3410*/  USHF.L.U32 UR5, UR4, 0x7, URZ ;  /* 0x0000000704057899 */ /* 0x000fe400080006ff */
[----:B------:R-:W-:Y:S02]  /*3420*/  ULOP3.LUT UR14, UR4, 0xffe, URZ, 0xc0, !UPT ;  /* 0x00000ffe040e7892 */ /* 0x000fe4000f8ec0ff */
[----:B------:R-:W-:Y:S02]  /*3430*/  ULOP3.LUT UR4, UR5, 0xffffff00, URZ, 0xc0, !UPT ;  /* 0xffffff0005047892 */ /* 0x000fe4000f8ec0ff */
[----:B------:R-:W-:-:S02]  /*3440*/  UIADD3 UR14, UPT, UPT, -UR14, UR18, URZ ;  /* 0x000000120e0e7290 */ /* 0x000fc4000fffe1ff */
[----:B------:R-:W-:Y:S01]  /*3450*/  UIADD3 UR4, UPT, UPT, UR24, UR4, URZ ;  /* 0x0000000418047290 */ /* 0x000fe2000fffe0ff */
[----:B------:R-:W-:Y:S01]  /*3460*/  UMOV UR12, UR23 ;  /* 0x00000017000c7c82 */ /* 0x000fe20008000000 */
[----:B------:R-:W-:Y:S02]  /*3470*/  UMOV UR11, UR22 ;  /* 0x00000016000b7c82 */ /* 0x000fe40008000000 */
[----:B------:R-:W-:Y:S01]  /*3480*/  ULEA UR14, UR14, UR4, 0x14 ;  /* 0x000000040e0e7291 */ /* 0x000fe2000f8ea0ff */
[----:B------:R-:W-:-:S11]  /*3490*/  UMOV UR5, UR10 ;  /* 0x0000000a00057c82 */ /* 0x000fd60008000000 */
.L_x_64:
[----:B------:R-:W-:Y:S02]  /*34a0*/  UIADD3 UR12, UPT, UPT, UR12, 0x1, URZ ;  /* 0x000000010c0c7890 */ /* 0x000fe4000fffe0ff */
[----:B--2---:R-:W-:Y:S02]  /*34b0*/  ULEA UR6, UR5, UR13, 0x3 ;  /* 0x0000000d05067291 */ /* 0x004fe4000f8e18ff */
[----:B------:R-:W-:Y:S01]  /*34c0*/  UISETP.NE.AND UP3, UPT, UR12, URZ, UPT ;  /* 0x000000ff0c00728c */ /* 0x000fe2000bf65270 */
[----:B---3--:R-:W-:Y:S10]  /*34d0*/  @P2 BRA `(.L_x_62) ;  /* 0x00000000000c2947 */ /* 0x008ff40003800000 */
[----:B-1----:R-:W-:Y:S04]  /*34e0*/  SHF.L.U32 R3, R8, 0x1f, RZ ;  /* 0x0000001f08037819 */ /* 0x002fe800000006ff */
[----:B------:R-:W1:Y:S02]  /*34f0*/  SYNCS.PHASECHK.TRANS64.TRYWAIT P0, [UR6], R3 ;  /* 0x00000003ff0075a7 */ /* 0x000e640008001106 */
[----:B-1----:R-:W-:Y:S05]  /*3500*/  @!P0 BRA `(.L_x_63) ;  /* 0x0000006400288947 */ /* 0x002fea0003800000 */
.L_x_62:
[----:B------:R-:W-:Y:S01]  /*3510*/  UISETP.NE.AND UP0, UPT, UR11, 0x1, UPT ;  /* 0x000000010b00788c */ /* 0x000fe2000bf05270 */
[----:B------:R-:W-:Y:S01]  /*3520*/  PLOP3.LUT P2, PT, PT, PT, PT, 0x80, 0x8 ;  /* 0x000000000008781c */ /* 0x000fe20003f4f070 */
[----:B------:R-:W-:Y:S02]  /*3530*/  UIADD3 UR4, UPT, UPT, UR5, 0x1, URZ ;  /* 0x0000000105047890 */ /* 0x000fe4000fffe0ff */
[----:B------:R-:W-:Y:S02]  /*3540*/  ULEA UR8, UR5, UR17, 0x9 ;  /* 0x0000001105087291 */ /* 0x000fe4000f8e48ff */
[----:B------:R-:W-:Y:S01]  /*3550*/  UISETP.NE.AND UP1, UPT, UR4, 0x3, UPT ;  /* 0x000000030400788c */ /* 0x000fe2000bf25270 */
[----:B------:R-:W-:Y:S01]  /*3560*/  PLOP3.LUT P0, PT, PT, PT, UP0, 0x80, 0x8 ;  /* 0x000000000008781c */ /* 0x000fe20003f0f008 */
[----:B------:R-:W-:Y:S02]  /*3570*/  UIADD3 UR11, UPT, UPT, UR11, -0x1, URZ ;  /* 0xffffffff0b0b7890 */ /* 0x000fe4000fffe0ff */
[----:B------:R-:W-:Y:S02]  /*3580*/  USEL UR7, URZ, 0x1, UP1 ;  /* 0x00000001ff077887 */ /* 0x000fe40008800000 */
[----:B------:R-:W-:Y:S01]  /*3590*/  USEL UR10, UR4, URZ, UP1 ;  /* 0x000000ff040a7287 */ /* 0x000fe20008800000 */
[----:B------:R-:W-:Y:S03]  /*35a0*/  UMOV UR9, 0xc0004010 ;  /* 0xc000401000097882 */ /* 0x000fe60000000000 */
[----:B------:R-:W-:Y:S01]  /*35b0*/  @UP0 ULEA UR4, UR10, UR13, 0x3 ;  /* 0x0000000d0a040291 */ /* 0x000fe2000f8e18ff */
[----:B------:R-:W-:Y:S01]  /*35c0*/  LOP3.LUT R8, R8, UR7, RZ, 0x3c, !PT ;  /* 0x0000000708087c12 */ /* 0x000fe2000f8e3cff */
[----:B------:R-:W-:Y:S03]  /*35d0*/  UMOV UR7, 0xc0004010 ;  /* 0xc000401000077882 */ /* 0x000fe60000000000 */
[----:B-1----:R-:W-:Y:S04]  /*35e0*/  @P0 SHF.L.U32 R0, R8, 0x1f, RZ ;  /* 0x0000001f08000819 */ /* 0x002fe800000006ff */
[----:B------:R2:W3:Y:S01]  /*35f0*/  @P0 SYNCS.PHASECHK.TRANS64.TRYWAIT P2, [UR4], R0 ;  /* 0x00000000ff0005a7 */ /* 0x0004e20008041104 */
[----:B------:R-:W-:Y:S02]  /*3600*/  UIADD3 UR4, UPT, UPT, UR6, 0x18, URZ ;  /* 0x0000001806047890 */ /* 0x000fe4000fffe0ff */
[----:B------:R-:W-:Y:S03]  /*3610*/  ULEA UR6, UR5, UR16, 0x7 ;  /* 0x0000001005067291 */ /* 0x000fe6000f8e38ff */
[----:B------:R-:W-:Y:S06]  /*3620*/  UMOV UR5, UR10 ;  /* 0x0000000a00057c82 */ /* 0x000fec0008000000 */
[----:B------:R2:W-:Y:S01]  /*3630*/  UTCQMMA gdesc[UR6], gdesc[UR8], tmem[UR14], tmem[UR20], idesc[UR21], UP2 ;  /* 0x00ff1408060075ea */ /* 0x0005e2000900030e */
[----:B------:R-:W-:Y:S01]  /*3640*/  UPLOP3.LUT UP2, UPT, UPT, UPT, UPT, 0x80, 0x8 ;  /* 0x000000000008789c */ /* 0x000fe20003f4f070 */
[----:B------:R2:W-:Y:S01]  /*3650*/  UTCBAR.MULTICAST [UR4], URZ, UR15 ;  /* 0x000000ff040073e9 */ /* 0x0005e2000800080f */
[----:B------:R-:W-:Y:S09]  /*3660*/  BRA.U UP3, `(.L_x_64) ;  /* 0xfffffffd038c7547 */ /* 0x000ff2000b83ffff */
.L_x_61:
[----:B--2---:R-:W-:Y:S01]  /*3670*/  UIADD3 UR4, UPT, UPT, UR18, 0x1, URZ ;  /* 0x0000000112047890 */ /* 0x004fe2000fffe0ff */
[C---:B------:R-:W-:Y:S01]  /*3680*/  ISETP.NE.AND P0, PT, R10.reuse, 0x2, PT ;  /* 0x000000020a00780c */ /* 0x040fe20003f05270 */
[----:B------:R-:W-:Y:S02]  /*3690*/  UIADD3 UR5, UPT, UPT, UR19, 0xa0, URZ ;  /* 0x000000a013057890 */ /* 0x000fe4000fffe0ff */
[----:B------:R-:W-:Y:S01]  /*36a0*/  UISETP.NE.AND UP0, UPT, UR4, 0x4, UPT ;  /* 0x000000040400788c */ /* 0x000fe2000bf05270 */
[----:B-1----:R-:W-:Y:S02]  /*36b0*/  SEL R0, RZ, 0x1, P0 ;  /* 0x00000001ff007807 */ /* 0x002fe40000000000 */
[----:B------:R-:W-:Y:S01]  /*36c0*/  SEL R10, R10, RZ, P0 ;  /* 0x000000ff0a0a7207 */ /* 0x000fe20000000000 */
[----:B------:R-:W-:Y:S01]  /*36d0*/  USEL UR6, URZ, 0x1, UP0 ;  /* 0x00000001ff067887 */ /* 0x000fe20008000000 */
[----:B------:R-:W-:Y:S01]  /*36e0*/  LOP3.LUT R9, R9, R0, RZ, 0x3c, !PT ;  /* 0x0000000009097212 */ /* 0x000fe200078e3cff */
[----:B------:R-:W-:Y:S01]  /*36f0*/  USEL UR18, UR4, URZ, UP0 ;  /* 0x000000ff04127287 */ /* 0x000fe20008000000 */
[----:B------:R1:W-:Y:S03]  /*3700*/  UTCBAR [UR5], URZ ;  /* 0x000000ff050073e9 */ /* 0x0003e600080000ff */
[----:B------:R-:W-:Y:S01]  /*3710*/  LOP3.LUT R11, R11, UR6, RZ, 0x3c, !PT ;  /* 0x000000060b0b7c12 */ /* 0x000fe2000f8e3cff */
[----:B------:R-:W-:Y:S07]  /*3720*/  @P1 BRA `(.L_x_65) ;  /* 0xfffffff800c41947 */ /* 0x000fee000383ffff */
[----:B------:R-:W2:Y:S01]  /*3730*/  S2UR UR8, SR_CgaCtaId ;  /* 0x00000000000879c3 */ /* 0x000ea20000008800 */
[----:B------:R-:W-:Y:S01]  /*3740*/  ELECT P0, URZ, PT ;  /* 0x0000000000ff782f */ /* 0x000fe20003800000 */
[----:B------:R-:W-:Y:S01]  /*3750*/  IMAD.MOV.U32 R0, RZ, RZ, 0x1 ;  /* 0x00000001ff007424 */ /* 0x000fe200078e00ff */
[----:B------:R-:W-:Y:S01]  /*3760*/  UIADD3 UR13, UPT, UPT, UR13, 0xc0, URZ ;  /* 0x000000c00d0d7890 */ /* 0x000fe2000fffe0ff */
[----:B------:R-:W-:Y:S01]  /*3770*/  SHF.L.U32 R3, R11, 0x1f, RZ ;  /* 0x0000001f0b037819 */ /* 0x000fe200000006ff */
[----:B------:R-:W-:-:S03]  /*3780*/  UMOV UR4, 0x40 ;  /* 0x0000004000047882 */ /* 0x000fc60000000000 */
[----:B------:R-:W-:Y:S01]  /*3790*/  UVIRTCOUNT.DEALLOC.SMPOOL 0x80 ;  /* 0x000000800000784c */ /* 0x000fe20000000000 */
[----:B--2---:R-:W-:Y:S02]  /*37a0*/  ULEA UR8, UR8, UR4, 0x18 ;  /* 0x0000000408087291 */ /* 0x004fe4000f8ec0ff */
[----:B------:R-:W-:-:S07]  /*37b0*/  ULEA UR4, UR18, UR13, 0x3 ;  /* 0x0000000d12047291 */ /* 0x000fce000f8e18ff */
[----:B------:R2:W-:Y:S02]  /*37c0*/  @P0 STS.U8 [UR8+0x1c], R0 ;  /* 0x00001c00ff000988 */ /* 0x0005e40008000008 */
[----:B------:R-:W4:Y:S02]  /*37d0*/  SYNCS.PHASECHK.TRANS64.TRYWAIT P0, [UR4], R3 ;  /* 0x00000003ff0075a7 */ /* 0x000f240008001104 */
[----:B--2-4-:R-:W-:Y:S05]  /*37e0*/  @!P0 BRA `(.L_x_66) ;  /* 0x0000006000888947 */ /* 0x014fea0003800000 */
.L_x_149:
[----:B------:R-:W-:-:S04]  /*37f0*/  UIADD3 UR4, UPT, UPT, UR18, 0x1, URZ ;  /* 0x0000000112047890 */ /* 0x000fc8000fffe0ff */
[----:B------:R-:W-:-:S04]  /*3800*/  UISETP.NE.AND UP0, UPT, UR4, 0x4, UPT ;  /* 0x000000040400788c */ /* 0x000fc8000bf05270 */
[----:B------:R-:W-:Y:S02]  /*3810*/  USEL UR6, URZ, 0x1, UP0 ;  /* 0x00000001ff067887 */ /* 0x000fe40008000000 */
[----:B------:R-:W-:-:S04]  /*3820*/  USEL UR4, UR4, URZ, UP0 ;  /* 0x000000ff04047287 */ /* 0x000fc80008000000 */
[----:B-1----:R-:W-:Y:S01]  /*3830*/  ULEA UR5, UR4, UR13, 0x3 ;  /* 0x0000000d04057291 */ /* 0x002fe2000f8e18ff */
[----:B------:R-:W-:-:S04]  /*3840*/  LOP3.LUT R2, R11, UR6, RZ, 0x3c, !PT ;  /* 0x000000060b027c12 */ /* 0x000fc8000f8e3cff */
[----:B--2---:R-:W-:-:S04]  /*3850*/  SHF.L.U32 R3, R2, 0x1f, RZ ;  /* 0x0000001f02037819 */ /* 0x004fc800000006ff */
[----:B------:R-:W1:Y:S02]  /*3860*/  SYNCS.PHASECHK.TRANS64.TRYWAIT P0, [UR5], R3 ;  /* 0x00000003ff0075a7 */ /* 0x000e640008001105 */
[----:B-1----:R-:W-:Y:S05]  /*3870*/  @!P0 BRA `(.L_x_67) ;  /* 0x00000060007c8947 */ /* 0x002fea0003800000 */
.L_x_151:
        /* <DEDUP_REMOVED lines=9> */
.L_x_153:
[----:B------:R-:W-:-:S04]  /*3910*/  UIADD3 UR4, UPT, UPT, UR4, 0x1, URZ ;  /* 0x0000000104047890 */ /* 0x000fc8000fffe0ff */
[----:B------:R-:W-:-:S04]  /*3920*/  UISETP.NE.AND UP0, UPT, UR4, 0x4, UPT ;  /* 0x000000040400788c */ /* 0x000fc8000bf05270 */
[----:B------:R-:W-:Y:S02]  /*3930*/  USEL UR5, URZ, 0x1, UP0 ;  /* 0x00000001ff057887 */ /* 0x000fe40008000000 */
[----:B------:R-:W-:-:S04]  /*3940*/  USEL UR4, UR4, URZ, UP0 ;  /* 0x000000ff04047287 */ /* 0x000fc80008000000 */
[----:B------:R-:W-:Y:S01]  /*3950*/  ULEA UR4, UR4, UR13, 0x3 ;  /* 0x0000000d04047291 */ /* 0x000fe2000f8e18ff */
[----:B-1----:R-:W-:-:S04]  /*3960*/  LOP3.LUT R3, R2, UR5, RZ, 0x3c, !PT ;  /* 0x0000000502037c12 */ /* 0x002fc8000f8e3cff */
[----:B------:R-:W-:-:S04]  /*3970*/  SHF.L.U32 R3, R3, 0x1f, RZ ;  /* 0x0000001f03037819 */ /* 0x000fc800000006ff */
[----:B------:R-:W1:Y:S02]  /*3980*/  SYNCS.PHASECHK.TRANS64.TRYWAIT P0, [UR4], R3 ;  /* 0x00000003ff0075a7 */ /* 0x000e640008001104 */
[----:B-1----:R-:W-:Y:S05]  /*3990*/  @!P0 BRA `(.L_x_69) ;  /* 0x0000006000648947 */ /* 0x002fea0003800000 */
.L_x_155:
[----:B------:R-:W-:Y:S01]  /*39a0*/  NOP ;  /* 0x0000000000007918 */ /* 0x000fe20000000000 */
[----:B-1----:R-:W1:Y:S01]  /*39b0*/  LDS R0, [UR8+0x14] ;  /* 0x00001408ff007984 */ /* 0x002e620008000800 */
[----:B------:R-:W-:Y:S01]  /*39c0*/  ULOP3.LUT UR4, UR24, 0xffff, URZ, 0xc0, !UPT ;  /* 0x0000ffff18047892 */ /* 0x000fe2000f8ec0ff */
[----:B------:R-:W-:Y:S01]  /*39d0*/  UMOV UR5, 0xffff ;  /* 0x0000ffff00057882 */ /* 0x000fe20000000000 */
[----:B------:R-:W-:Y:S02]  /*39e0*/  UMOV UR6, 0x1 ;  /* 0x0000000100067882 */ /* 0x000fe40000000000 */
[----:B------:R-:W-:-:S04]  /*39f0*/  USHF.R.U32.HI UR4, URZ, 0x5, UR4 ;  /* 0x00000005ff047899 */ /* 0x000fc80008011604 */
[----:B------:R-:W-:Y:S02]  /*3a00*/  USHF.L.U32 UR5, UR5, UR4, URZ ;  /* 0x0000000405057299 */ /* 0x000fe400080006ff */
[----:B------:R-:W-:-:S04]  /*3a10*/  USHF.L.U32 UR4, UR6, UR4, URZ ;  /* 0x0000000406047299 */ /* 0x000fc800080006ff */
[----:B-1----:R-:W-:-:S04]  /*3a20*/  LOP3.LUT R0, R0, UR5, RZ, 0xc0, !PT ;  /* 0x0000000500007c12 */ /* 0x002fc8000f8ec0ff */
[----:B------:R-:W-:-:S13]  /*3a30*/  ISETP.NE.AND P0, PT, R0, UR5, PT ;  /* 0x0000000500007c0c */ /* 0x000fda000bf05270 */
[----:B------:R-:W-:Y:S05]  /*3a40*/  @P0 BRA `(.L_x_70) ;  /* 0x0000000000580947 */ /* 0x000fea0003800000 */
[----:B------:R-:W1:Y:S02]  /*3a50*/  LDS R0, [UR8+0x18] ;  /* 0x00001808ff007984 */ /* 0x000e640008000800 */
[----:B-1----:R-:W-:-:S04]  /*3a60*/  LOP3.LUT R0, R0, UR4, RZ, 0xc0, !PT ;  /* 0x0000000400007c12 */ /* 0x002fc8000f8ec0ff */
[----:B------:R-:W-:-:S13]  /*3a70*/  ISETP.NE.AND P0, PT, R0, UR4, PT ;  /* 0x0000000400007c0c */ /* 0x000fda000bf05270 */
[----:B------:R-:W-:Y:S05]  /*3a80*/  @P0 BRA `(.L_x_71) ;  /* 0x00000000003c0947 */ /* 0x000fea0003800000 */
[----:B------:R-:W1:Y:S01]  /*3a90*/  S2R R2, SR_LANEID ;  /* 0x0000000000027919 */ /* 0x000e620000000000 */
[----:B------:R-:W-:Y:S01]  /*3aa0*/  ULOP3.LUT UR5, URZ, UR5, URZ, 0x33, !UPT ;  /* 0x00000005ff057292 */ /* 0x000fe2000f8e33ff */
[----:B------:R-:W-:Y:S01]  /*3ab0*/  LOP3.LUT R4, RZ, UR4, RZ, 0x33, !PT ;  /* 0x00000004ff047c12 */ /* 0x000fe2000f8e33ff */
[----:B------:R-:W-:Y:S02]  /*3ac0*/  VOTEU.ANY UR4, UPT, PT ;  /* 0x0000000000047886 */ /* 0x000fe400038e0100 */
[----:B------:R-:W-:Y:S01]  /*3ad0*/  UFLO.U32 UR4, UR4 ;  /* 0x00000004000472bd */ /* 0x000fe200080e0000 */
[----:B------:R-:W2:Y:S01]  /*3ae0*/  REDUX UR6, R4 ;  /* 0x00000000040673c4 */ /* 0x000ea20000000000 */
[----:B------:R-:W-:-:S06]  /*3af0*/  IMAD.U32 R0, RZ, RZ, UR5 ;  /* 0x00000005ff007e24 */ /* 0x000fcc000f8e00ff */
[----:B------:R4:W-:Y:S01]  /*3b00*/  UTCATOMSWS.AND URZ, UR5 ;  /* 0x0000000500ff79e3 */ /* 0x0009e20008000000 */
[----:B------:R-:W3:Y:S01]  /*3b10*/  REDUX UR7, R0 ;  /* 0x00000000000773c4 */ /* 0x000ee20000000000 */
[----:B-1----:R-:W-:Y:S01]  /*3b20*/  ISETP.EQ.U32.AND P0, PT, R2, UR4, PT ;  /* 0x0000000402007c0c */ /* 0x002fe2000bf02070 */
[----:B--2---:R-:W-:Y:S01]  /*3b30*/  IMAD.U32 R2, RZ, RZ, UR6 ;  /* 0x00000006ff027e24 */ /* 0x004fe2000f8e00ff */
[----:B---3--:R-:W-:-:S11]  /*3b40*/  MOV R3, UR7 ;  /* 0x0000000700037c02 */ /* 0x008fd60008000f00 */
[----:B------:R4:W-:Y:S04]  /*3b50*/  @P0 ATOMS.AND RZ, [UR8+0x14], R3 ;  /* 0x00001403ffff098c */ /* 0x0009e8000a800008 */
[----:B------:R4:W-:Y:S01]  /*3b60*/  @P0 ATOMS.AND RZ, [UR8+0x18], R2 ;  /* 0x00001802ffff098c */ /* 0x0009e2000a800008 */
[----:B------:R-:W-:Y:S05]  /*3b70*/  BRA `(.L_x_72) ;  /* 0x0000000000147947 */ /* 0x000fea0003800000 */
.L_x_71:
[----:B------:R-:W-:Y:S02]  /*3b80*/  MOV R2, 0x3ba0 ;  /* 0x00003ba000027802 */ /* 0x000fe40000000f00 */
[----:B---3-5:R-:W-:Y:S05]  /*3b90*/  CALL.REL.NOINC `($__internal_0_$__cuda_sm10x_tcgen05_guardrail_trap_col_being_dealloced_not_returned_by_alloc) ;  /* 0x0000006400487944 */ /* 0x028fea0003c00000 */
[----:B------:R-:W-:Y:S05]  /*3ba0*/  BRA `(.L_x_72) ;  /* 0x0000000000087947 */ /* 0x000fea0003800000 */
.L_x_70:
[----:B------:R-:W-:Y:S02]  /*3bb0*/  MOV R2, 0x3bd0 ;  /* 0x00003bd000027802 */ /* 0x000fe40000000f00 */
[----:B---3-5:R-:W-:Y:S05]  /*3bc0*/  CALL.REL.NOINC `($__internal_2_$__cuda_sm10x_tcgen05_guardrail_trap_unallocated_columns_being_dealloced) ;  /* 0x0000006400547944 */ /* 0x028fea0003c00000 */
.L_x_72:
[----:B------:R-:W-:Y:S01]  /*3bd0*/  NOP ;  /* 0x0000000000007918 */ /* 0x000fe20000000000 */
[----:B----4-:R-:W-:Y:S05]  /*3be0*/  EXIT ;  /* 0x000000000000794d */ /* 0x010fea0003800000 */
.L_x_54:
[----:B------:R-:W-:-:S09]  /*3bf0*/  UISETP.NE.OR UP0, UPT, UR18, 0x3, !UP3 ;  /* 0x000000031200788c */ /* 0x000fd2000df05670 */
[----:B------:R-:W-:Y:S05]  /*3c00*/  BRA.U UP0, `(.L_x_73) ;  /* 0x0000001100847547 */ /* 0x000fea000b800000 */
[----:B------:R-:W2:Y:S01]  /*3c10*/  LDCU.64 UR4, c[0x0][0x888] ;  /* 0x00011100ff0477ac */ /* 0x000ea20008000a00 */
[----:B------:R-:W3:Y:S01]  /*3c20*/  S2UR UR8, SR_CgaCtaId ;  /* 0x00000000000879c3 */ /* 0x000ee20000008800 */
[----:B------:R-:W-:Y:S02]  /*3c30*/  HFMA2 R9, -RZ, RZ, 0, 0 ;  /* 0x00000000ff097431 */ /* 0x000fe400000001ff */
[----:B------:R-:W-:Y:S01]  /*3c40*/  IMAD.MOV.U32 R11, RZ, RZ, 0x1 ;  /* 0x00000001ff0b7424 */ /* 0x000fe200078e00ff */
[----:B------:R-:W4:Y:S01]  /*3c50*/  LDCU UR40, c[0x0][0x370] ;  /* 0x00006e00ff2877ac */ /* 0x000f220008000800 */
[----:B------:R-:W-:Y:S01]  /*3c60*/  IMAD.MOV.U32 R10, RZ, RZ, RZ ;  /* 0x000000ffff0a7224 */ /* 0x000fe200078e00ff */
[----:B------:R-:W-:Y:S01]  /*3c70*/  MOV R3, 0x1000 ;  /* 0x0000100000037802 */ /* 0x000fe20000000f00 */
[----:B------:R-:W4:Y:S01]  /*3c80*/  LDCU.128 UR44, c[0x0][0xb10] ;  /* 0x00016200ff2c77ac */ /* 0x000f220008000c00 */
[----:B------:R-:W1:Y:S01]  /*3c90*/  LDC.64 R12, c[0x0][0x348] ;  /* 0x0000d200ff0c7b82 */ /* 0x000e620000000a00 */
[----:B------:R-:W3:Y:S01]  /*3ca0*/  LDCU UR37, c[0x0][0x374] ;  /* 0x00006e80ff2577ac */ /* 0x000ee20008000800 */
[----:B------:R-:W3:Y:S01]  /*3cb0*/  LDCU.64 UR38, c[0x0][0x890] ;  /* 0x00011200ff2677ac */ /* 0x000ee20008000a00 */
[----:B------:R-:W3:Y:S01]  /*3cc0*/  LDCU UR15, c[0x0][0xb0c] ;  /* 0x00016180ff0f77ac */ /* 0x000ee20008000800 */
[----:B--2---:R-:W-:Y:S01]  /*3cd0*/  UISETP.NE.U32.AND UP0, UPT, UR4, URZ, UPT ;  /* 0x000000ff0400728c */ /* 0x004fe2000bf05070 */
[----:B------:R-:W2:Y:S01]  /*3ce0*/  LDCU UR54, c[0x0][0xb20] ;  /* 0x00016400ff3677ac */ /* 0x000ea20008000800 */
[----:B------:R-:W2:Y:S01]  /*3cf0*/  LDCU UR4, c[0x0][0xb30] ;  /* 0x00016600ff0477ac */ /* 0x000ea20008000800 */
[----:B------:R-:W-:Y:S01]  /*3d00*/  UMOV UR21, 0x400 ;  /* 0x0000040000157882 */ /* 0x000fe20000000000 */
[----:B----4-:R-:W-:-:S02]  /*3d10*/  UIMAD.WIDE.U32 UR52, UR40, UR44, URZ ;  /* 0x0000002c283472a5 */ /* 0x010fc4000f8e00ff */
[----:B---3--:R-:W-:Y:S02]  /*3d20*/  UIMAD.WIDE.U32 UR6, UR37, UR47, URZ ;  /* 0x0000002f250672a5 */ /* 0x008fe4000f8e00ff */
[----:B------:R-:W-:Y:S02]  /*3d30*/  ULEA UR21, UR8, UR21, 0x18 ;  /* 0x0000001508157291 */ /* 0x000fe4000f8ec0ff */
[----:B------:R-:W-:Y:S02]  /*3d40*/  USEL UR41, URZ, 0x1, UP6 ;  /* 0x00000001ff297887 */ /* 0x000fe4000b000000 */
[----:B------:R-:W-:Y:S02]  /*3d50*/  UISETP.NE.U32.AND UP6, UPT, UR38, URZ, UPT ;  /* 0x000000ff2600728c */ /* 0x000fe4000bfc5070 */
[----:B------:R-:W-:Y:S02]  /*3d60*/  UIADD3 UR43, UPT, UPT, UR21, 0x48, URZ ;  /* 0x00000048152b7890 */ /* 0x000fe4000fffe0ff */
[----:B------:R-:W-:-:S02]  /*3d70*/  UIADD3 UR33, UPT, UPT, UR21, 0x30, URZ ;  /* 0x0000003015217890 */ /* 0x000fc4000fffe0ff */
[----:B------:R-:W-:Y:S02]  /*3d80*/  UIADD3 UR25, UPT, UPT, UR21, 0x38, URZ ;  /* 0x0000003815197890 */ /* 0x000fe4000fffe0ff */
[----:B------:R-:W-:Y:S02]  /*3d90*/  UIADD3 UR17, UPT, UPT, UR21, 0x40, URZ ;  /* 0x0000004015117890 */ /* 0x000fe4000fffe0ff */
[----:B------:R-:W-:Y:S02]  /*3da0*/  UISETP.NE.AND.EX UP5, UPT, UR5, URZ, UPT, UP0 ;  /* 0x000000ff0500728c */ /* 0x000fe4000bfa5300 */
[----:B------:R-:W-:Y:S01]  /*3db0*/  UISETP.NE.AND UP0, UPT, UR42, 0x1, UPT ;  /* 0x000000012a00788c */ /* 0x000fe2000bf05270 */
[----:B------:R-:W-:Y:S01]  /*3dc0*/  UMOV UR52, UR53 ;  /* 0x0000003500347c82 */ /* 0x000fe20008000000 */
[----:B------:R-:W-:Y:S01]  /*3dd0*/  UMOV UR51, UR7 ;  /* 0x0000000700337c82 */ /* 0x000fe20008000000 */
[----:B------:R-:W-:Y:S02]  /*3de0*/  UISETP.NE.AND UP0, UPT, UR15, 0x1, UPT ;  /* 0x000000010f00788c */ /* 0x000fe4000bf05270 */
[----:B------:R-:W-:-:S02]  /*3df0*/  UPLOP3.LUT UP4, UPT, UPT, UPT, UPT, 0x40, 0x4 ;  /* 0x000000000004789c */ /* 0x000fc40003f8e870 */
[----:B------:R-:W-:Y:S01]  /*3e00*/  UISETP.GE.AND UP2, UPT, UR42, 0x1, UPT ;  /* 0x000000012a00788c */ /* 0x000fe2000bf46270 */
[----:B------:R-:W3:Y:S01]  /*3e10*/  LDCU.64 UR22, c[0x0][0xb28] ;  /* 0x00016500ff1677ac */ /* 0x000ee20008000a00 */
[----:B------:R-:W-:Y:S02]  /*3e20*/  UISETP.NE.AND.EX UP6, UPT, UR39, URZ, UPT, UP6 ;  /* 0x000000ff2700728c */ /* 0x000fe4000bfc5360 */
[----:B------:R-:W-:Y:S02]  /*3e30*/  UPRMT UR43, UR8, 0x654, UR43 ;  /* 0x00000654082b7896 */ /* 0x000fe4000800002b */
[----:B------:R-:W-:Y:S02]  /*3e40*/  UPRMT UR50, UR8, 0x654, UR33 ;  /* 0x0000065408327896 */ /* 0x000fe40008000021 */
[----:B------:R-:W-:Y:S02]  /*3e50*/  UPRMT UR49, UR8, 0x654, UR25 ;  /* 0x0000065408317896 */ /* 0x000fe40008000019 */
[----:B------:R-:W-:-:S02]  /*3e60*/  UPRMT UR48, UR8, 0x654, UR17 ;  /* 0x0000065408307896 */ /* 0x000fc40008000011 */
[----:B------:R-:W-:Y:S02]  /*3e70*/  USHF.R.U32.HI UR52, URZ, UR45, UR52 ;  /* 0x0000002dff347299 */ /* 0x000fe40008011634 */
[----:B--2---:R-:W-:Y:S02]  /*3e80*/  USHF.R.U32.HI UR51, URZ, UR54, UR51 ;  /* 0x00000036ff337299 */ /* 0x004fe40008011633 */
[----:B------:R-:W-:Y:S02]  /*3e90*/  UISETP.NE.AND UP0, UPT, UR46, 0x1, UPT ;  /* 0x000000012e00788c */ /* 0x000fe4000bf05270 */
[----:B-1----:R-:W-:-:S11]  /*3ea0*/  UISETP.NE.AND UP3, UPT, UR4, 0x1, UPT ;  /* 0x000000010400788c */ /* 0x002fd6000bf65270 */
.L_x_84:
[C---:B------:R-:W-:Y:S02]  /*3eb0*/  LEA R8, R10.reuse, UR21, 0x3 ;  /* 0x000000150a087c11 */ /* 0x040fe4000f8e18ff */
[----:B------:R-:W-:Y:S02]  /*3ec0*/  SHF.L.U32 R5, R9, 0x1f, RZ ;  /* 0x0000001f09057819 */ /* 0x000fe400000006ff */
[----:B------:R-:W-:Y:S02]  /*3ed0*/  LEA R6, R10, UR21, 0x4 ;  /* 0x000000150a067c11 */ /* 0x000fe4000f8e20ff */
[----:B-1----:R-:W1:Y:S02]  /*3ee0*/  SYNCS.PHASECHK.TRANS64.TRYWAIT P0, [R8+URZ+0x80], R5 ;  /* 0x00008005080075a7 */ /* 0x002e6400080011ff */
[----:B-1----:R-:W-:Y:S05]  /*3ef0*/  @!P0 BRA `(.L_x_74) ;  /* 0x0000005c00248947 */ /* 0x002fea0003800000 */
.L_x_156:
[----:B-1----:R-:W1:Y:S01]  /*3f00*/  LDS.128 R4, [R6+0x110] ;  /* 0x0001100006047984 */ /* 0x002e620000000c00 */
[----:B------:R-:W-:Y:S01]  /*3f10*/  UISETP.GE.AND UP0, UPT, UR42, 0x1, UPT ;  /* 0x000000012a00788c */ /* 0x000fe2000bf06270 */
[----:B------:R-:W-:Y:S01]  /*3f20*/  @!PT LDS RZ, [RZ] ;  /* 0x00000000fffff984 */ /* 0x000fe20000000800 */
[----:B------:R-:W-:Y:S01]  /*3f30*/  @!PT LDS RZ, [RZ] ;  /* 0x00000000fffff984 */ /* 0x000fe20000000800 */
[----:B------:R-:W-:Y:S01]  /*3f40*/  @!PT LDS RZ, [RZ] ;  /* 0x00000000fffff984 */ /* 0x000fe20000000800 */
[----:B------:R-:W-:Y:S01]  /*3f50*/  @!PT LDS RZ, [RZ] ;  /* 0x00000000fffff984 */ /* 0x000fe20000000800 */
[----:B------:R2:W-:Y:S06]  /*3f60*/  MEMBAR.ALL.CTA ;  /* 0x0000000000007992 */ /* 0x0005ec0000008000 */
[----:B--2---:R-:W2:Y:S01]  /*3f70*/  FENCE.VIEW.ASYNC.S ;  /* 0x00000000000073c6 */ /* 0x004ea20000000000 */
[----:B-1----:R-:W-:Y:S11]  /*3f80*/  LOP3.LUT P0, RZ, R6, 0x1, RZ, 0xc0, !PT ;  /* 0x0000000106ff7812 */ /* 0x002ff6000780c0ff */
[----:B------:R-:W-:Y:S02]  /*3f90*/  @!UPT UIADD3 URZ, UPT, UPT, URZ, URZ, URZ ;  /* 0x000000fffffff290 */ /* 0x000fe4000fffe0ff */
[----:B--2---:R-:W-:Y:S01]  /*3fa0*/  VOTEU.ANY UP2, P0 ;  /* 0x0000000000ff7886 */ /* 0x004fe20000040100 */
[----:B------:R-:W-:Y:S11]  /*3fb0*/  PLOP3.LUT P0, PT, PT, PT, UP2, 0x80, 0x8 ;  /* 0x000000000008781c */ /* 0x000ff60003f0f028 */
[----:B------:R-:W-:Y:S02]  /*3fc0*/  @!UPT UIADD3 URZ, UPT, UPT, URZ, URZ, URZ ;  /* 0x000000fffffff290 */ /* 0x000fe4000fffe0ff */
[----:B------:R-:W-:Y:S02]  /*3fd0*/  @P0 SHF.R.U32.HI R0, RZ, 0x10, R5 ;  /* 0x00000010ff000819 */ /* 0x000fe40000011605 */
[----:B------:R-:W-:Y:S02]  /*3fe0*/  @P0 MOV R2, R4 ;  /* 0x0000000400020202 */ /* 0x000fe40000000f00 */
[----:B------:R-:W-:Y:S01]  /*3ff0*/  @P0 R2UR UR4, R0 ;  /* 0x00000000000402ca */ /* 0x000fe200000e0000 */
[----:B------:R-:W-:Y:S01]  /*4000*/  VIADD R0, R8, 0x90 ;  /* 0x0000009008007836 */ /* 0x000fe20000000000 */
[----:B------:R-:W-:Y:S02]  /*4010*/  @P0 LOP3.LUT R4, R5, 0xffff, RZ, 0xc0, !PT ;  /* 0x0000ffff05040812 */ /* 0x000fe400078ec0ff */
[----:B------:R-:W-:Y:S02]  /*4020*/  @P0 R2UR UR6, R2 ;  /* 0x00000000020602ca */ /* 0x000fe400000e0000 */
[----:B------:R-:W-:Y:S02]  /*4030*/  PRMT R0, RZ, 0x654, R0 ;  /* 0x00000654ff007816 */ /* 0x000fe40000000000 */
[----:B------:R-:W-:Y:S02]  /*4040*/  @P0 R2UR UR5, R4 ;  /* 0x00000000040502ca */ /* 0x000fe400000e0000 */
[----:B------:R1:W-:Y:S03]  /*4050*/  SYNCS.ARRIVE.TRANS64.RED.A1T0 RZ, [R0+URZ], RZ ;  /* 0x000000ff00ff79a7 */ /* 0x0003e600081004ff */
[----:B------:R-:W-:Y:S04]  /*4060*/  @UP2 UMOV UR29, UR4 ;  /* 0x00000004001d2c82 */ /* 0x000fe80008000000 */
[----:B------:R-:W-:Y:S04]  /*4070*/  @UP2 UMOV UR14, UR6 ;  /* 0x00000006000e2c82 */ /* 0x000fe80008000000 */
[----:B------:R-:W-:Y:S01]  /*4080*/  @UP2 UMOV UR13, UR5 ;  /* 0x00000005000d2c82 */ /* 0x000fe20008000000 */
[----:B------:R-:W-:Y:S05]  /*4090*/  BRA.U !UP0, `(.L_x_75) ;  /* 0x0000000108c07547 */ /* 0x000fea000b800000 */
[----:B------:R-:W-:Y:S02]  /*40a0*/  UIMAD.WIDE.U32 UR18, UR13, UR47, URZ ;  /* 0x0000002f0d1272a5 */ /* 0x000fe4000f8e00ff */
[----:B------:R-:W-:Y:S02]  /*40b0*/  UP2UR UR16, UPR, URZ, 0x4 ;  /* 0x00000004ff107883 */ /* 0x000fe40008000000 */
[----:B------:R-:W-:Y:S02]  /*40c0*/  UISETP.NE.AND UP2, UPT, UR46, 0x1, UPT ;  /* 0x000000012e00788c */ /* 0x000fe4000bf45270 */
[----:B------:R-:W-:Y:S02]  /*40d0*/  UIMAD.WIDE.U32 UR26, UR14, UR44, URZ ;  /* 0x0000002c0e1a72a5 */ /* 0x000fe4000f8e00ff */
[----:B------:R-:W-:Y:S02]  /*40e0*/  USEL UR4, UR37, UR51, !UP2 ;  /* 0x0000003325047287 */ /* 0x000fe4000d000000 */
[----:B------:R-:W-:Y:S02]  /*40f0*/  UISETP.NE.AND UP0, UPT, UR15, 0x1, UPT ;  /* 0x000000010f00788c */ /* 0x000fe4000bf05270 */
[----:B------:R-:W-:Y:S02]  /*4100*/  UP2UR UR20, UPR, URZ, 0x2 ;  /* 0x00000002ff147883 */ /* 0x000fe40008000000 */
[----:B------:R-:W-:Y:S02]  /*4110*/  UISETP.NE.AND UP1, UPT, UR42, 0x1, UPT ;  /* 0x000000012a00788c */ /* 0x000fe4000bf25270 */
[----:B---3--:R-:W-:Y:S02]  /*4120*/  UIMAD.WIDE.U32 UR8, UR4, UR22, URZ ;  /* 0x00000016040872a5 */ /* 0x008fe4000f8e00ff */
[----:B------:R-:W-:Y:S01]  /*4130*/  USEL UR7, UR40, UR52, !UP0 ;  /* 0x0000003428077287 */ /* 0x000fe2000c000000 */
[----:B------:R-:W-:Y:S02]  /*4140*/  UMOV UR5, UR19 ;  /* 0x0000001300057c82 */ /* 0x000fe40008000000 */
[----:B------:R-:W-:Y:S02]  /*4150*/  USHF.R.U32.HI UR6, URZ, UR54, UR5 ;  /* 0x00000036ff067299 */ /* 0x000fe40008011605 */
[----:B------:R-:W-:Y:S02]  /*4160*/  UIMAD.WIDE.U32 UR10, UR7, UR22, URZ ;  /* 0x00000016070a72a5 */ /* 0x000fe4000f8e00ff */
[----:B------:R-:W-:Y:S02]  /*4170*/  USEL UR6, UR13, UR6, !UP2 ;  /* 0x000000060d067287 */ /* 0x000fe4000d000000 */
[----:B------:R-:W-:Y:S01]  /*4180*/  UISETP.NE.AND UP2, UPT, UR16, URZ, UPT ;  /* 0x000000ff1000728c */ /* 0x000fe2000bf45270 */
[----:B------:R-:W-:Y:S02]  /*4190*/  UMOV UR5, UR27 ;  /* 0x0000001b00057c82 */ /* 0x000fe40008000000 */
[----:B------:R-:W-:Y:S03]  /*41a0*/  USHF.R.U32.HI UR12, URZ, UR45, UR5 ;  /* 0x0000002dff0c7299 */ /* 0x000fe60008011605 */
[----:B------:R-:W-:Y:S02]  /*41b0*/  UMOV UR5, UR9 ;  /* 0x0000000900057c82 */ /* 0x000fe40008000000 */
[----:B------:R-:W-:Y:S03]  /*41c0*/  @UP1 USHF.R.U32.HI UR4, URZ, UR23, UR5 ;  /* 0x00000017ff041299 */ /* 0x000fe60008011605 */
[----:B------:R-:W-:Y:S01]  /*41d0*/  UMOV UR5, UR11 ;  /* 0x0000000b00057c82 */ /* 0x000fe20008000000 */
[----:B------:R-:W-:Y:S02]  /*41e0*/  UIMAD UR4, UR42, UR4, URZ ;  /* 0x000000042a0472a4 */ /* 0x000fe4000f8e02ff */
[----:B------:R-:W-:Y:S02]  /*41f0*/  @UP1 USHF.R.U32.HI UR7, URZ, UR23, UR5 ;  /* 0x00000017ff071299 */ /* 0x000fe40008011605 */
[----:B------:R-:W-:Y:S02]  /*4200*/  USEL UR5, UR14, UR12, !UP0 ;  /* 0x0000000c0e057287 */ /* 0x000fe4000c000000 */
[----:B------:R-:W-:Y:S02]  /*4210*/  UIMAD.WIDE.U32 UR10, UR6, UR22, URZ ;  /* 0x00000016060a72a5 */ /* 0x000fe4000f8e00ff */
[----:B------:R-:W-:Y:S02]  /*4220*/  UIMAD UR8, UR42, UR7, URZ ;  /* 0x000000072a0872a4 */ /* 0x000fe4000f8e02ff */
[----:B------:R-:W-:Y:S03]  /*4230*/  UISETP.GE.AND UP0, UPT, UR6, UR4, UPT ;  /* 0x000000040600728c */ /* 0x000fe6000bf06270 */
[----:B------:R-:W-:Y:S01]  /*4240*/  UMOV UR4, UR11 ;  /* 0x0000000b00047c82 */ /* 0x000fe20008000000 */
[----:B------:R-:W-:Y:S02]  /*4250*/  UISETP.GE.OR UP0, UPT, UR5, UR8, UP0 ;  /* 0x000000080500728c */ /* 0x000fe40008706670 */
[----:B------:R-:W-:Y:S02]  /*4260*/  USHF.R.U32.HI UR4, URZ, UR23, UR4 ;  /* 0x00000017ff047299 */ /* 0x000fe40008011604 */
[----:B------:R-:W-:Y:S02]  /*4270*/  UIMAD.WIDE.U32 UR8, UR5, UR22, URZ ;  /* 0x00000016050872a5 */ /* 0x000fe4000f8e00ff */
[----:B------:R-:W-:Y:S04]  /*4280*/  USEL UR10, UR6, UR4, !UP1 ;  /* 0x00000004060a7287 */ /* 0x000fe8000c800000 */
[----:B------:R-:W-:Y:S01]  /*4290*/  UIADD3 UR11, UPT, UPT, -UR10, URZ, URZ ;  /* 0x000000ff0a0b7290 */ /* 0x000fe2000fffe1ff */
[----:B------:R-:W-:Y:S02]  /*42a0*/  @!UP0 UMOV UR4, UR9 ;  /* 0x0000000900048c82 */ /* 0x000fe40008000000 */
[----:B------:R-:W-:Y:S02]  /*42b0*/  @!UP0 USHF.R.U32.HI UR4, URZ, UR23, UR4 ;  /* 0x00000017ff048299 */ /* 0x000fe40008011604 */
[----:B------:R-:W-:Y:S02]  /*42c0*/  UIMAD UR8, UR42, UR11, UR6 ;  /* 0x0000000b2a0872a4 */ /* 0x000fe4000f8e0206 */
[----:B------:R-:W-:Y:S02]  /*42d0*/  @!UP0 USEL UR4, UR5, UR4, !UP1 ;  /* 0x0000000405048287 */ /* 0x000fe4000c800000 */
[----:B------:R-:W-:Y:S02]  /*42e0*/  UISETP.NE.AND UP1, UPT, UR20, URZ, UPT ;  /* 0x000000ff1400728c */ /* 0x000fe4000bf25270 */
[----:B------:R-:W-:Y:S02]  /*42f0*/  @!UP0 UIMAD UR8, UR7, UR8, UR4 ;  /* 0x00000008070882a4 */ /* 0x000fe4000f8e0204 */
[----:B------:R-:W-:Y:S02]  /*4300*/  @!UP0 UIADD3 UR9, UPT, UPT, UR10, -UR4, URZ ;  /* 0x800000040a098290 */ /* 0x000fe4000fffe0ff */
[----:B------:R-:W-:Y:S02]  /*4310*/  UIADD3 UR4, UPT, UPT, -UR5, URZ, URZ ;  /* 0x000000ff05047290 */ /* 0x000fe4000fffe1ff */
[----:B------:R-:W-:Y:S02]  /*4320*/  UIADD3 UR7, UPT, UPT, -UR6, URZ, URZ ;  /* 0x000000ff06077290 */ /* 0x000fe4000fffe1ff */
[----:B------:R-:W-:Y:S02]  /*4330*/  @!UP0 UIMAD UR6, UR9, UR42, UR5 ;  /* 0x0000002a090682a4 */ /* 0x000fe4000f8e0205 */
[----:B------:R-:W-:Y:S02]  /*4340*/  UIMAD UR14, UR15, UR4, UR14 ;  /* 0x000000040f0e72a4 */ /* 0x000fe4000f8e020e */
[----:B------:R-:W-:Y:S01]  /*4350*/  UIMAD UR13, UR46, UR7, UR13 ;  /* 0x000000072e0d72a4 */ /* 0x000fe2000f8e020d */
[----:B------:R-:W-:Y:S02]  /*4360*/  @!UP0 UMOV UR5, UR8 ;  /* 0x0000000800058c82 */ /* 0x000fe40008000000 */
[----:B------:R-:W-:Y:S02]  /*4370*/  UIMAD UR14, UR5, UR15, UR14 ;  /* 0x0000000f050e72a4 */ /* 0x000fe4000f8e020e */
[----:B------:R-:W-:Y:S11]  /*4380*/  UIMAD UR13, UR6, UR46, UR13 ;  /* 0x0000002e060d72a4 */ /* 0x000ff6000f8e020d */
[----:B------:R-:W-:Y:S01]  /*4390*/  @!UPT UIADD3 URZ, UPT, UPT, URZ, URZ, URZ ;  /* 0x000000fffffff290 */ /* 0x000fe2000fffe0ff */
.L_x_75:
[----:B------:R-:W2:Y:S01]  /*43a0*/  @!UP3 LDCU.128 UR8, c[0x0][0xb10] ;  /* 0x00016200ff08b7ac */ /* 0x000ea20008000c00 */
[----:B------:R-:W-:Y:S02]  /*43b0*/  ISETP.NE.U32.AND P0, PT, RZ, UR38, PT ;  /* 0x00000026ff007c0c */ /* 0x000fe4000bf05070 */
[----:B------:R-:W-:Y:S02]  /*43c0*/  SHF.L.U32 R4, R11, 0x1f, RZ ;  /* 0x0000001f0b047819 */ /* 0x000fe400000006ff */
[----:B------:R-:W-:Y:S01]  /*43d0*/  ISETP.NE.AND.EX P0, PT, RZ, UR39, PT, P0 ;  /* 0x00000027ff007c0c */ /* 0x000fe2000bf05300 */
[----:B------:R-:W4:Y:S01]  /*43e0*/  @!UP3 LDCU UR5, c[0x0][0xb0c] ;  /* 0x00016180ff05b7ac */ /* 0x000f220008000800 */
[----:B------:R-:W-:Y:S02]  /*43f0*/  USHF.L.U32 UR35, UR30, 0x6, URZ ;  /* 0x000000061e237899 */ /* 0x000fe400080006ff */
[----:B------:R-:W-:Y:S02]  /*4400*/  USHF.L.U32 UR34, UR31, 0x8, URZ ;  /* 0x000000081f227899 */ /* 0x000fe400080006ff */
[----:B--2---:R-:W-:Y:S07]  /*4410*/  UIMAD.WIDE.U32 UR6, UR14, UR8, URZ ;  /* 0x000000080e0672a5 */ /* 0x004fee000f8e00ff */
[----:B------:R-:W-:Y:S01]  /*4420*/  @!UP3 UMOV UR4, UR7 ;  /* 0x000000070004bc82 */ /* 0x000fe20008000000 */
[----:B----4-:R-:W-:Y:S02]  /*4430*/  @!UP3 UISETP.NE.AND UP0, UPT, UR5, 0x1, UPT ;  /* 0x000000010500b88c */ /* 0x010fe4000bf05270 */
[----:B------:R-:W-:Y:S02]  /*4440*/  @!UP3 USHF.R.U32.HI UR4, URZ, UR9, UR4 ;  /* 0x00000009ff04b299 */ /* 0x000fe40008011604 */
[----:B------:R-:W-:Y:S02]  /*4450*/  UIMAD.WIDE.U32 UR6, UR13, UR11, URZ ;  /* 0x0000000b0d0672a5 */ /* 0x000fe4000f8e00ff */
[----:B------:R-:W-:Y:S02]  /*4460*/  @!UP3 USEL UR8, UR14, UR4, !UP0 ;  /* 0x000000040e08b287 */ /* 0x000fe4000c000000 */
[----:B------:R-:W-:Y:S03]  /*4470*/  @!UP3 UISETP.NE.AND UP0, UPT, UR10, 0x1, UPT ;  /* 0x000000010a00b88c */ /* 0x000fe6000bf05270 */
[----:B------:R-:W-:Y:S02]  /*4480*/  @!UP3 UMOV UR6, UR7 ;  /* 0x000000070006bc82 */ /* 0x000fe40008000000 */
[----:B------:R-:W2:Y:S02]  /*4490*/  @!UP3 LDCU UR4, c[0x0][0xb20] ;  /* 0x00016400ff04b7ac */ /* 0x000ea40008000800 */
[----:B--2---:R-:W-:Y:S04]  /*44a0*/  @!UP3 USHF.R.U32.HI UR6, URZ, UR4, UR6 ;  /* 0x00000004ff06b299 */ /* 0x004fe80008011606 */
[----:B------:R-:W-:Y:S04]  /*44b0*/  @!UP3 USEL UR6, UR13, UR6, !UP0 ;  /* 0x000000060d06b287 */ /* 0x000fe8000c000000 */
[----:B------:R-:W-:Y:S02]  /*44c0*/  @!UP3 UIADD3 UR4, UPT, UPT, -UR8, UR6, URZ ;  /* 0x000000060804b290 */ /* 0x000fe4000fffe1ff */
[----:B------:R-:W-:Y:S02]  /*44d0*/  @!UP3 UIADD3 UR6, UPT, UPT, UR8, -UR6, URZ ;  /* 0x800000060806b290 */ /* 0x000fe4000fffe0ff */
[----:B------:R-:W-:Y:S02]  /*44e0*/  @!UP3 UIMAD UR14, UR4, UR5, UR14 ;  /* 0x00000005040eb2a4 */ /* 0x000fe4000f8e020e */
[----:B------:R-:W-:Y:S01]  /*44f0*/  @!UP3 UIMAD UR13, UR6, UR10, UR13 ;  /* 0x0000000a060db2a4 */ /* 0x000fe2000f8e020d */
[----:B------:R-:W-:Y:S11]  /*4500*/  BRA.U UP4, `(.L_x_76) ;  /* 0x0000000104107547 */ /* 0x000ff6000b800000 */
[----:B-1----:R-:W-:Y:S04]  /*4510*/  MOV R0, UR41 ;  /* 0x0000002900007c02 */ /* 0x002fe80008000f00 */
[----:B------:R-:W-:Y:S04]  /*4520*/  SHF.L.U32 R5, R0, 0x1f, RZ ;  /* 0x0000001f00057819 */ /* 0x000fe800000006ff */
[----:B------:R-:W1:Y:S02]  /*4530*/  SYNCS.PHASECHK.TRANS64.TRYWAIT P1, [UR21+0x78], R5 ;  /* 0x00007805ff0075a7 */ /* 0x000e640008021115 */
[----:B-1----:R-:W-:Y:S05]  /*4540*/  @!P1 BRA `(.L_x_77) ;  /* 0x0000005400a49947 */ /* 0x002fea0003800000 */
.L_x_76:
[----:B------:R-:W-:Y:S05]  /*4550*/  BRA.U !UP6, `(.L_x_78) ;  /* 0x000000010e387547 */ /* 0x000fea000b800000 */
[----:B------:R-:W-:Y:S01]  /*4560*/  UPLOP3.LUT UP1, UPT, UPT, UPT, UP5, 0x80, 0x8 ;  /* 0x000000000008789c */ /* 0x000fe20003f2f050 */
[----:B-1----:R-:W-:Y:S01]  /*4570*/  HFMA2 R0, -RZ, RZ, 0, 5.9604644775390625e-08 ;  /* 0x00000001ff007431 */ /* 0x002fe200000001ff */
[----:B------:R-:W1:Y:S01]  /*4580*/  LDCU.64 UR8, c[0x0][0x358] ;  /* 0x00006b00ff0877ac */ /* 0x000e620008000a00 */
[----:B------:R-:W-:Y:S03]  /*4590*/  IMAD.MOV.U32 R85, RZ, RZ, 0x1 ;  /* 0x00000001ff557424 */ /* 0x000fe600078e00ff */
[----:B------:R-:W-:Y:S05]  /*45a0*/  PLOP3.LUT P1, PT, PT, PT, UP1, 0x80, 0x8 ;  /* 0x000000000008781c */ /* 0x000fea0003f2f018 */
[----:B------:R-:W2:Y:S01]  /*45b0*/  @UP1 LDCU.64 UR4, c[0x0][0x888] ;  /* 0x00011100ff0417ac */ /* 0x000ea20008000a00 */
[----:B------:R-:W-:Y:S07]  /*45c0*/  @UP1 UIMAD UR6, UR36, UR38, URZ ;  /* 0x00000026240612a4 */ /* 0x000fee000f8e02ff */
[----:B------:R-:W-:Y:S01]  /*45d0*/  @!P1 PRMT R85, R0, 0x7610, R85 ;  /* 0x0000761000559816 */ /* 0x000fe20000000055 */
[----:B--2---:R-:W-:Y:S06]  /*45e0*/  @UP1 UIMAD.WIDE UR4, UR6, 0x4, UR4 ;  /* 0x00000004060418a5 */ /* 0x004fec000f8e0204 */
[----:B------:R-:W-:Y:S01]  /*45f0*/  IMAD.U32 R6, RZ, RZ, UR4 ;  /* 0x00000004ff067e24 */ /* 0x000fe2000f8e00ff */
[----:B------:R-:W-:Y:S04]  /*4600*/  MOV R7, UR5 ;  /* 0x0000000500077c02 */ /* 0x000fe80008000f00 */
[----:B------:R-:W2:Y:S01]  /*4610*/  @!UP1 LDCU UR4, c[0x0][0x880] ;  /* 0x00011000ff0497ac */ /* 0x000ea20008000800 */
[----:B-1---5:R4:W5:Y:S02]  /*4620*/  @P1 LDG.E R41, desc[UR8][R6.64] ;  /* 0x0000000806291981 */ /* 0x022964000c1e1900 */
[----:B--2-4-:R-:W-:Y:S07]  /*4630*/  @!P1 IMAD.U32 R41, RZ, RZ, UR4 ;  /* 0x00000004ff299e24 */ /* 0x014fee000f8e00ff */
.L_x_78:
[----:B-----5:R-:W-:Y:S01]  /*4640*/  @!P0 FSETP.EQ.AND P2, PT, R41, RZ, PT ;  /* 0x000000ff2900820b */ /* 0x020fe20003f42000 */
[----:B------:R-:W-:Y:S01]  /*4650*/  @!UPT UIADD3 URZ, UPT, UPT, URZ, URZ, URZ ;  /* 0x000000fffffff290 */ /* 0x000fe2000fffe0ff */
[----:B------:R-:W-:Y:S11]  /*4660*/  @!P0 BRA `(.L_x_79) ;  /* 0x0000000000148947 */ /* 0x000ff60003800000 */
[----:B------:R-:W-:Y:S02]  /*4670*/  LOP3.LUT P0, RZ, R85, 0xff, RZ, 0xc0, !PT ;  /* 0x000000ff55ff7812 */ /* 0x000fe4000780c0ff */
[----:B------:R-:W-:Y:S04]  /*4680*/  PLOP3.LUT P2, PT, PT, PT, UP1, 0x80, 0x8 ;  /* 0x000000000008781c */ /* 0x000fe80003f4f018 */
[----:B------:R-:W-:Y:S07]  /*4690*/  PLOP3.LUT P2, PT, P2, PT, PT, 0x8, 0x80 ;  /* 0x000000000080781c */ /* 0x000fee000174e170 */
[----:B------:R-:W-:Y:S11]  /*46a0*/  @P0 FSETP.EQ.AND P2, PT, R41, RZ, PT ;  /* 0x000000ff2900020b */ /* 0x000ff60003f42000 */
[----:B------:R-:W-:Y:S02]  /*46b0*/  @!UPT UIADD3 URZ, UPT, UPT, URZ, URZ, URZ ;  /* 0x000000fffffff290 */ /* 0x000fe4000fffe0ff */
.L_x_79:
[----:B------:R-:W2:Y:S01]  /*46c0*/  SYNCS.PHASECHK.TRANS64.TRYWAIT P0, [UR21+0x50], R4 ;  /* 0x00005004ff0075a7 */ /* 0x000ea20008001115 */
[----:B------:R-:W-:Y:S04]  /*46d0*/  ELECT P1, URZ, PT ;  /* 0x0000000000ff782f */ /* 0x000fe80003820000 */
[----:B------:R-:W-:Y:S01]  /*46e0*/  PLOP3.LUT P1, PT, P2, P1, PT, 0xf2, 0x2f ;  /* 0x00000000002f781c */ /* 0x000fe20001723e72 */
[----:B------:R-:W-:Y:S01]  /*46f0*/  @!UPT UIADD3 URZ, UPT, UPT, URZ, URZ, URZ ;  /* 0x000000fffffff290 */ /* 0x000fe2000fffe0ff */
[----:B--2---:R-:W-:Y:S11]  /*4700*/  @!P0 BRA `(.L_x_80) ;  /* 0x00000054004c8947 */ /* 0x004ff60003800000 */
.L_x_159:
[----:B------:R-:W-:Y:S01]  /*4710*/  @!P1 IADD3 R2, P0, PT, R12, 0x580, RZ ;  /* 0x000005800c029810 */ /* 0x000fe20007f1e0ff */
[----:B------:R-:W-:Y:S01]  /*4720*/  VOTEU.ALL UP0, P1 ;  /* 0x0000000000ff7886 */ /* 0x000fe20000800000 */
[----:B------:R-:W-:Y:S01]  /*4730*/  UMOV UR6, 0x0 ;  /* 0x0000000000067882 */ /* 0x000fe20000000000 */
[----:B------:R-:W-:Y:S01]  /*4740*/  UMOV UR7, 0x10000000 ;  /* 0x1000000000077882 */ /* 0x000fe20000000000 */
[----:B------:R-:W-:Y:S01]  /*4750*/  @!P1 R2UR UR5, R2 ;  /* 0x00000000020592ca */ /* 0x000fe200000e0000 */
[----:B-1----:R-:W-:Y:S01]  /*4760*/  @!P1 IMAD.X R0, RZ, RZ, R13, P0 ;  /* 0x000000ffff009224 */ /* 0x002fe200000e060d */
[----:B------:R-:W-:Y:S01]  /*4770*/  @!UP0 UIADD3 UR32, UPT, UPT, UR21, 0x200, URZ ;  /* 0x0000020015208890 */ /* 0x000fe2000fffe0ff */
[----:B------:R-:W-:Y:S03]  /*4780*/  VOTEU.ALL UP0, P1 ;  /* 0x0000000000ff7886 */ /* 0x000fe60000800000 */
[----:B------:R-:W-:Y:S01]  /*4790*/  @!P1 R2UR UR4, R0 ;  /* 0x00000000000492ca */ /* 0x000fe200000e0000 */
[----:B------:R-:W-:Y:S06]  /*47a0*/  @!P1 IMAD.MOV.U32 R0, RZ, RZ, 0x1000 ;  /* 0x00001000ff009424 */ /* 0x000fec00078e00ff */
[----:B------:R-:W-:Y:S06]  /*47b0*/  IMAD.U32 R6, RZ, RZ, UR5 ;  /* 0x00000005ff067e24 */ /* 0x000fec000f8e00ff */
[----:B------:R-:W-:Y:S01]  /*47c0*/  IMAD.U32 R7, RZ, RZ, UR4 ;  /* 0x00000004ff077e24 */ /* 0x000fe2000f8e00ff */
[----:B------:R-:W-:Y:S04]  /*47d0*/  @!P1 R2UR UR4, R6 ;  /* 0x00000000060492ca */ /* 0x000fe800000e0000 */
[----:B------:R-:W-:Y:S11]  /*47e0*/  @!P1 R2UR UR5, R7 ;  /* 0x00000000070592ca */ /* 0x000ff600000e0000 */
[----:B------:R-:W-:Y:S02]  /*47f0*/  @!UPT UIADD3 URZ, UPT, UPT, URZ, URZ, URZ ;  /* 0x000000fffffff290 */ /* 0x000fe4000fffe0ff */
[----:B------:R1:W-:Y:S01]  /*4800*/  @!UP0 UTMALDG.3D [UR32], [UR4], desc[UR6] ;  /* 0x00000620040085b4 */ /* 0x0003e20008011000 */
[----:B------:R1:W-:Y:S01]  /*4810*/  @!P1 SYNCS.ARRIVE.TRANS64.RED.A0TR RZ, [UR21+0x30], R0 ;  /* 0x00003000ffff99a7 */ /* 0x0003e20008300415 */
[----:B------:R-:W-:Y:S01]  /*4820*/  SYNCS.ARRIVE.TRANS64.RED.A1T0 RZ, [UR50], RZ ;  /* 0x000000ffffff79a7 */ /* 0x000fe20008100432 */
[----:B------:R-:W2:Y:S02]  /*4830*/  SYNCS.PHASECHK.TRANS64.TRYWAIT P0, [UR21+0x58], R4 ;  /* 0x00005804ff0075a7 */ /* 0x000ea40008001115 */
[----:B-12---:R-:W-:Y:S05]  /*4840*/  @!P0 BRA `(.L_x_81) ;  /* 0x0000005400148947 */ /* 0x006fea0003800000 */
.L_x_161:
[----:B------:R-:W-:Y:S01]  /*4850*/  @!P1 IADD3 R2, P0, PT, R12, 0x580, RZ ;  /* 0x000005800c029810 */ /* 0x000fe20007f1e0ff */
[----:B------:R-:W-:Y:S01]  /*4860*/  VOTEU.ALL UP0, P1 ;  /* 0x0000000000ff7886 */ /* 0x000fe20000800000 */
[----:B------:R-:W-:Y:S01]  /*4870*/  UMOV UR6, 0x0 ;  /* 0x0000000000067882 */ /* 0x000fe20000000000 */
[----:B------:R-:W-:Y:S01]  /*4880*/  UMOV UR7, 0x10000000 ;  /* 0x1000000000077882 */ /* 0x000fe20000000000 */
[----:B------:R-:W-:Y:S01]  /*4890*/  @!P1 R2UR UR5, R2 ;  /* 0x00000000020592ca */ /* 0x000fe200000e0000 */
[----:B------:R-:W-:Y:S01]  /*48a0*/  @!P1 IMAD.X R0, RZ, RZ, R13, P0 ;  /* 0x000000ffff009224 */ /* 0x000fe200000e060d */
[----:B------:R-:W-:Y:S02]  /*48b0*/  @!UP0 UIADD3 UR26, UPT, UPT, UR34, 0x40, URZ ;  /* 0x00000040221a8890 */ /* 0x000fe4000fffe0ff */
[----:B------:R-:W-:Y:S02]  /*48c0*/  @!UP0 UIADD3 UR24, UPT, UPT, UR21, 0x1200, URZ ;  /* 0x0000120015188890 */ /* 0x000fe4000fffe0ff */
[----:B------:R-:W-:Y:S01]  /*48d0*/  @!P1 R2UR UR4, R0 ;  /* 0x00000000000492ca */ /* 0x000fe200000e0000 */
[----:B------:R-:W-:Y:S01]  /*48e0*/  VOTEU.ALL UP0, P1 ;  /* 0x0000000000ff7886 */ /* 0x000fe20000800000 */
[----:B------:R-:W-:Y:S01]  /*48f0*/  @!P1 IMAD.MOV.U32 R0, RZ, RZ, 0x1000 ;  /* 0x00001000ff009424 */ /* 0x000fe200078e00ff */
[----:B------:R-:W-:Y:S01]  /*4900*/  UMOV UR27, UR35 ;  /* 0x00000023001b7c82 */ /* 0x000fe20008000000 */
[----:B------:R-:W-:Y:S03]  /*4910*/  UMOV UR28, UR36 ;  /* 0x00000024001c7c82 */ /* 0x000fe60008000000 */
        /* <DEDUP_REMOVED lines=8> */
[----:B------:R-:W4:Y:S02]  /*49a0*/  SYNCS.PHASECHK.TRANS64.TRYWAIT P0, [UR21+0x60], R4 ;  /* 0x00006004ff0075a7 */ /* 0x000f240008001115 */
[----:B--2-4-:R-:W-:Y:S05]  /*49b0*/  @!P0 BRA `(.L_x_82) ;  /* 0x0000005000d08947 */ /* 0x014fea0003800000 */
.L_x_163:
[----:B------:R-:W-:Y:S01]  /*49c0*/  @!P1 IADD3 R2, P0, PT, R12, 0x580, RZ ;  /* 0x000005800c029810 */ /* 0x000fe20007f1e0ff */
[----:B------:R-:W-:Y:S01]  /*49d0*/  VOTEU.ALL UP0, P1 ;  /* 0x0000000000ff7886 */ /* 0x000fe20000800000 */
[----:B------:R-:W-:Y:S01]  /*49e0*/  UMOV UR6, 0x0 ;  /* 0x0000000000067882 */ /* 0x000fe20000000000 */
[----:B------:R-:W-:Y:S01]  /*49f0*/  UMOV UR7, 0x10000000 ;  /* 0x1000000000077882 */ /* 0x000fe20000000000 */
[----:B------:R-:W-:Y:S01]  /*4a00*/  @!P1 R2UR UR5, R2 ;  /* 0x00000000020592ca */ /* 0x000fe200000e0000 */
[----:B------:R-:W-:Y:S01]  /*4a10*/  @!P1 IMAD.X R0, RZ, RZ, R13, P0 ;  /* 0x000000ffff009224 */ /* 0x000fe200000e060d */
[----:B------:R-:W-:Y:S01]  /*4a20*/  @!UP0 UIADD3 UR18, UPT, UPT, UR34, 0x80, URZ ;  /* 0x0000008022128890 */ /* 0x000fe2000fffe0ff */
[----:B------:R-:W-:Y:S01]  /*4a30*/  VIADD R10, R10, 0x1 ;  /* 0x000000010a0a7836 */ /* 0x000fe20000000000 */
        /* <DEDUP_REMOVED lines=16> */
.L_x_165:
[----:B------:R-:W-:Y:S01]  /*4b40*/  @!P1 IADD3 R2, P0, PT, R12, 0x580, RZ ;  /* 0x000005800c029810 */ /* 0x000fe20007f1e0ff */
[----:B------:R-:W-:Y:S01]  /*4b50*/  VOTEU.ALL UP0, P1 ;  /* 0x0000000000ff7886 */ /* 0x000fe20000800000 */
[----:B------:R-:W-:Y:S01]  /*4b60*/  UMOV UR6, 0x0 ;  /* 0x0000000000067882 */ /* 0x000fe20000000000 */
[----:B------:R-:W-:Y:S01]  /*4b70*/  UMOV UR7, 0x10000000 ;  /* 0x1000000000077882 */ /* 0x000fe20000000000 */
[----:B------:R-:W-:Y:S01]  /*4b80*/  @!P1 R2UR UR5, R2 ;  /* 0x00000000020592ca */ /* 0x000fe200000e0000 */
[----:B------:R-:W-:Y:S01]  /*4b90*/  @!P1 IMAD.X R0, RZ, RZ, R13, P0 ;  /* 0x000000ffff009224 */ /* 0x000fe200000e060d */
[----:B------:R-:W-:Y:S01]  /*4ba0*/  @!UP0 UIADD3 UR10, UPT, UPT, UR34, 0xc0, URZ ;  /* 0x000000c0220a8890 */ /* 0x000fe2000fffe0ff */
[----:B------:R-:W-:Y:S01]  /*4bb0*/  R2UR UR16, R87 ;  /* 0x00000000571072ca */ /* 0x000fe200000e0000 */
[----:B------:R-:W-:Y:S01]  /*4bc0*/  @!UP0 UIADD3 UR8, UPT, UPT, UR21, 0x3200, URZ ;  /* 0x0000320015088890 */ /* 0x000fe2000fffe0ff */
[----:B------:R-:W-:Y:S01]  /*4bd0*/  ISETP.NE.AND P0, PT, R10, 0x2, PT ;  /* 0x000000020a00780c */ /* 0x000fe20003f05270 */
[----:B------:R-:W-:Y:S01]  /*4be0*/  @!UP0 UIADD3 UR9, UPT, UPT, UR21, 0x48, URZ ;  /* 0x0000004815098890 */ /* 0x000fe2000fffe0ff */
[----:B------:R-:W-:Y:S01]  /*4bf0*/  @!P1 R2UR UR4, R0 ;  /* 0x00000000000492ca */ /* 0x000fe200000e0000 */
[----:B------:R-:W-:Y:S01]  /*4c00*/  VOTEU.ALL UP0, P1 ;  /* 0x0000000000ff7886 */ /* 0x000fe20000800000 */
[----:B------:R-:W-:Y:S01]  /*4c10*/  UMOV UR11, UR35 ;  /* 0x00000023000b7c82 */ /* 0x000fe20008000000 */
[----:B------:R-:W-:Y:S01]  /*4c20*/  UMOV UR12, UR36 ;  /* 0x00000024000c7c82 */ /* 0x000fe20008000000 */
[----:B------:R-:W-:Y:S01]  /*4c30*/  SEL R0, RZ, 0x1, P0 ;  /* 0x00000001ff007807 */ /* 0x000fe20000000000 */
[----:B------:R-:W-:Y:S01]  /*4c40*/  UIADD3 UR31, UPT, UPT, UR13, UR59, URZ ;  /* 0x0000003b0d1f7290 */ /* 0x000fe2000fffe0ff */
[----:B-1----:R-:W-:Y:S01]  /*4c50*/  IMAD.U32 R4, RZ, RZ, UR5 ;  /* 0x00000005ff047e24 */ /* 0x002fe2000f8e00ff */
[----:B------:R-:W-:Y:S01]  /*4c60*/  LOP3.LUT R11, R11, 0x1, RZ, 0x3c, !PT ;  /* 0x000000010b0b7812 */ /* 0x000fe200078e3cff */
[----:B------:R-:W-:Y:S01]  /*4c70*/  UMOV UR36, UR29 ;  /* 0x0000001d00247c82 */ /* 0x000fe20008000000 */
[----:B------:R-:W-:Y:S01]  /*4c80*/  LOP3.LUT R9, R9, R0, RZ, 0x3c, !PT ;  /* 0x0000000009097212 */ /* 0x000fe200078e3cff */
[----:B------:R-:W-:Y:S01]  /*4c90*/  UIADD3 UR30, UPT, UPT, UR14, UR16, URZ ;  /* 0x000000100e1e7290 */ /* 0x000fe2000fffe0ff */
[----:B------:R-:W-:Y:S01]  /*4ca0*/  SEL R10, R10, RZ, P0 ;  /* 0x000000ff0a0a7207 */ /* 0x000fe20000000000 */
[----:B------:R-:W-:Y:S01]  /*4cb0*/  UPLOP3.LUT UP4, UPT, UPT, UPT, UPT, 0x80, 0x8 ;  /* 0x000000000008789c */ /* 0x000fe20003f8f070 */
[----:B------:R-:W-:Y:S01]  /*4cc0*/  IMAD.U32 R5, RZ, RZ, UR4 ;  /* 0x00000004ff057e24 */ /* 0x000fe2000f8e00ff */
[----:B------:R-:W-:Y:S04]  /*4cd0*/  @!P1 R2UR UR4, R4 ;  /* 0x00000000040492ca */ /* 0x000fe800000e0000 */
[----:B------:R-:W-:Y:S11]  /*4ce0*/  @!P1 R2UR UR5, R5 ;  /* 0x00000000050592ca */ /* 0x000ff600000e0000 */
[----:B------:R-:W-:Y:S02]  /*4cf0*/  @!UPT UIADD3 URZ, UPT, UPT, URZ, URZ, URZ ;  /* 0x000000fffffff290 */ /* 0x000fe4000fffe0ff */
[----:B------:R1:W-:Y:S01]  /*4d00*/  @!UP0 UTMALDG.3D [UR8], [UR4], desc[UR6] ;  /* 0x00000608040085b4 */ /* 0x0003e20008011000 */
[----:B------:R1:W-:Y:S01]  /*4d10*/  @!P1 SYNCS.ARRIVE.TRANS64.RED.A0TR RZ, [UR21+0x48], R3 ;  /* 0x00004803ffff99a7 */ /* 0x0003e20008300415 */
[----:B------:R-:W-:Y:S01]  /*4d20*/  SYNCS.ARRIVE.TRANS64.RED.A1T0 RZ, [UR43], RZ ;  /* 0x000000ffffff79a7 */ /* 0x000fe2000810042b */
[----:B------:R-:W-:Y:S05]  /*4d30*/  BRA.U UP2, `(.L_x_84) ;  /* 0xfffffff1025c7547 */ /* 0x000fea000b83ffff */
[----:B-1----:R-:W-:-:S04]  /*4d40*/  SHF.L.U32 R3, R11, 0x1f, RZ ;  /* 0x0000001f0b037819 */ /* 0x002fc800000006ff */
[----:B------:R-:W1:Y:S02]  /*4d50*/  SYNCS.PHASECHK.TRANS64.TRYWAIT P0, [UR21+0x50], R3 ;  /* 0x00005003ff0075a7 */ /* 0x000e640008001115 */
[----:B-1----:R-:W-:Y:S05]  /*4d60*/  @!P0 BRA `(.L_x_85) ;  /* 0x0000005000148947 */ /* 0x002fea0003800000 */
.L_x_167:
[----:B------:R-:W2:Y:S02]  /*4d70*/  SYNCS.PHASECHK.TRANS64.TRYWAIT P0, [UR21+0x58], R3 ;  /* 0x00005803ff0075a7 */ /* 0x000ea40008001115 */
[----:B--2---:R-:W-:Y:S05]  /*4d80*/  @!P0 BRA `(.L_x_86) ;  /* 0x0000005000248947 */ /* 0x004fea0003800000 */
.L_x_169:
[----:B------:R-:W2:Y:S02]  /*4d90*/  SYNCS.PHASECHK.TRANS64.TRYWAIT P0, [UR21+0x60], R3 ;  /* 0x00006003ff0075a7 */ /* 0x000ea40008001115 */
[----:B--2---:R-:W-:Y:S05]  /*4da0*/  @!P0 BRA `(.L_x_87) ;  /* 0x0000005000348947 */ /* 0x004fea0003800000 */
.L_x_171:
[----:B-1----:R-:W-:-:S07]  /*4db0*/  MOV R0, UR21 ;  /* 0x0000001500007c02 */ /* 0x002fce0008000f00 */
.L_x_88:
[----:B-1----:R-:W-:-:S04]  /*4dc0*/  SHF.L.U32 R3, R11, 0x1f, RZ ;  /* 0x0000001f0b037819 */ /* 0x002fc800000006ff */
[----:B------:R1:W2:Y:S03]  /*4dd0*/  SYNCS.PHASECHK.TRANS64.TRYWAIT P0, [R0+URZ+0x68], R3 ;  /* 0x00006803000075a7 */ /* 0x0002a600080011ff */
[----:B--2---:R-:W-:Y:S05]  /*4de0*/  @!P0 NANOSLEEP.SYNCS 0x989680 ;  /* 0x009896800000895d */ /* 0x004fea0003900000 */
[----:B------:R-:W2:Y:S02]  /*4df0*/  @!P0 SYNCS.PHASECHK.TRANS64 P0, [R0+URZ+0x68], R3 ;  /* 0x00006803000085a7 */ /* 0x000ea400080010ff */
[----:B--23--:R-:W-:Y:S05]  /*4e00*/  @P0 EXIT ;  /* 0x000000000000094d */ /* 0x00cfea0003800000 */
[----:B------:R-:W-:Y:S05]  /*4e10*/  BRA `(.L_x_88) ;  /* 0xfffffffc00e87947 */ /* 0x000fea000383ffff */
.L_x_73:
[----:B------:R-:W-:-:S06]  /*4e20*/  UISETP.GE.AND UP0, UPT, UR18, 0x4, UPT ;  /* 0x000000041200788c */ /* 0x000fcc000bf06270 */
[----:B------:R-:W-:-:S13]  /*4e30*/  PLOP3.LUT P0, PT, PT, PT, UP0, 0x80, 0x8 ;  /* 0x000000000008781c */ /* 0x000fda0003f0f008 */
[----:B-1----:R-:W-:Y:S05]  /*4e40*/  @!P0 EXIT ;  /* 0x000000000000894d */ /* 0x002fea0003800000 */
[----:B------:R-:W1:Y:S08]  /*4e50*/  S2UR UR4, SR_CgaCtaId ;  /* 0x00000000000479c3 */ /* 0x000e700000008800 */
[----:B------:R-:W-:Y:S01]  /*4e60*/  BAR.SYNC.DEFER_BLOCKING 0x6, 0xa0 ;  /* 0x0182800000007b1d */ /* 0x000fe20000010000 */
[C---:B------:R-:W-:Y:S01]  /*4e70*/  IMAD.SHL.U32 R7, R95.reuse, 0x40, RZ ;  /* 0x000000405f077824 */ /* 0x040fe200078e00ff */
[C---:B------:R-:W-:Y:S01]  /*4e80*/  LOP3.LUT R97, R95.reuse, 0x60, RZ, 0xc0, !PT ;  /* 0x000000605f617812 */ /* 0x040fe200078ec0ff */
[----:B------:R-:W-:-:S02]  /*4e90*/  IMAD.SHL.U32 R4, R95, 0x20, RZ ;  /* 0x000000205f047824 */ /* 0x000fc400078e00ff */
[----:B------:R-:W-:Y:S02]  /*4ea0*/  HFMA2 R36, -RZ, RZ, 0, 0 ;  /* 0x00000000ff247431 */ /* 0x000fe400000001ff */
[----:B------:R-:W-:Y:S01]  /*4eb0*/  IMAD.SHL.U32 R6, R95, 0x2, RZ ;  /* 0x000000025f067824 */ /* 0x000fe200078e00ff */
[----:B------:R-:W-:Y:S01]  /*4ec0*/  UMOV UR44, 0x400 ;  /* 0x00000400002c7882 */ /* 0x000fe20000000000 */
[----:B------:R-:W2:Y:S01]  /*4ed0*/  LDC.64 R82, c[0x0][0x8b0] ;  /* 0x00022c00ff527b82 */ /* 0x000ea20000000a00 */
[----:B------:R-:W-:Y:S01]  /*4ee0*/  LOP3.LUT R5, R7, 0x180, RZ, 0xc0, !PT ;  /* 0x0000018007057812 */ /* 0x000fe200078ec0ff */
[----:B------:R-:W-:Y:S01]  /*4ef0*/  IMAD.U32 R37, R95, 0x10000, RZ ;  /* 0x000100005f257824 */ /* 0x000fe200078e00ff */
[----:B------:R-:W-:Y:S01]  /*4f00*/  LOP3.LUT R4, R4, 0xc00, RZ, 0xc0, !PT ;  /* 0x00000c0004047812 */ /* 0x000fe200078ec0ff */
[----:B------:R-:W-:Y:S01]  /*4f10*/  IMAD.MOV.U32 R94, RZ, RZ, RZ ;  /* 0x000000ffff5e7224 */ /* 0x000fe200078e00ff */
[----:B------:R-:W-:Y:S01]  /*4f20*/  LOP3.LUT R6, R5, 0x20, R6, 0xf8, !PT ;  /* 0x0000002005067812 */ /* 0x000fe200078ef806 */
[----:B------:R-:W-:Y:S01]  /*4f30*/  IMAD.SHL.U32 R5, R95, 0x8, RZ ;  /* 0x000000085f057824 */ /* 0x000fe200078e00ff */
[----:B------:R-:W-:Y:S01]  /*4f40*/  LOP3.LUT R4, R4, 0x40, R7, 0xf8, !PT ;  /* 0x0000004004047812 */ /* 0x000fe200078ef807 */
[----:B------:R-:W3:Y:S01]  /*4f50*/  LDC.64 R80, c[0x0][0x8a8] ;  /* 0x00022a00ff507b82 */ /* 0x000ee20000000a00 */
[----:B------:R-:W-:Y:S01]  /*4f60*/  LOP3.LUT R37, R37, 0x600000, RZ, 0xc0, !PT ;  /* 0x0060000025257812 */ /* 0x000fe200078ec0ff */
[----:B------:R-:W-:Y:S01]  /*4f70*/  IMAD.MOV.U32 R89, RZ, RZ, RZ ;  /* 0x000000ffff597224 */ /* 0x000fe200078e00ff */
[----:B------:R-:W-:-:S02]  /*4f80*/  LOP3.LUT R95, R95, 0x2, RZ, 0xc0, !PT ;  /* 0x000000025f5f7812 */ /* 0x000fc400078ec0ff */
[----:B------:R-:W-:Y:S02]  /*4f90*/  CS2R R92, SRZ ;  /* 0x00000000005c7805 */ /* 0x000fe4000001ff00 */
[----:B------:R-:W-:Y:S01]  /*4fa0*/  LOP3.LUT R5, R6, 0x30, R5, 0x78, !PT ;  /* 0x0000003006057812 */ /* 0x000fe200078e7805 */
[----:B------:R-:W4:Y:S01]  /*4fb0*/  LDCU UR57, c[0x0][0x370] ;  /* 0x00006e00ff3977ac */ /* 0x000f220008000800 */
[----:B------:R-:W-:Y:S01]  /*4fc0*/  LOP3.LUT R4, R4, 0x200, R7, 0xf8, !PT ;  /* 0x0000020004047812 */ /* 0x000fe200078ef807 */
[----:B------:R-:W-:Y:S01]  /*4fd0*/  IMAD.MOV R90, RZ, RZ, -R95 ;  /* 0x000000ffff5a7224 */ /* 0x000fe200078e0a5f */
[----:B------:R-:W-:Y:S01]  /*4fe0*/  MOV R91, RZ ;  /* 0x000000ff005b7202 */ /* 0x000fe20000000f00 */
[----:B-1----:R-:W-:Y:S01]  /*4ff0*/  ULEA UR44, UR4, UR44, 0x18 ;  /* 0x0000002c042c7291 */ /* 0x002fe2000f8ec0ff */
[----:B------:R-:W-:Y:S01]  /*5000*/  LOP3.LUT R84, R4, R5, RZ, 0xfc, !PT ;  /* 0x0000000504547212 */ /* 0x000fe200078efcff */
[----:B------:R-:W1:Y:S02]  /*5010*/  LDCU.64 UR62, c[0x0][0x348] ;  /* 0x00006900ff3e77ac */ /* 0x000e640008000a00 */
[----:B------:R-:W-:-:S02]  /*5020*/  UIADD3 UR4, UPT, UPT, UR44, 0x4200, URZ ;  /* 0x000042002c047890 */ /* 0x000fc4000fffe0ff */
[----:B------:R-:W-:-:S03]  /*5030*/  UIADD3 UR5, UPT, UPT, UR44, 0x200, URZ ;  /* 0x000002002c057890 */ /* 0x000fc6000fffe0ff */
[----:B------:R-:W4:Y:S01]  /*5040*/  LDS R0, [UR44+0x130] ;  /* 0x0001302cff007984 */ /* 0x000f220008000800 */
[----:B------:R-:W1:Y:S01]  /*5050*/  LDCU UR43, c[0x0][0xb0c] ;  /* 0x00016180ff2b77ac */ /* 0x000e620008000800 */
[----:B------:R-:W-:Y:S02]  /*5060*/  IMAD.U32 R96, RZ, RZ, UR4 ;  /* 0x00000004ff607e24 */ /* 0x000fe4000f8e00ff */
[----:B------:R-:W-:Y:S01]  /*5070*/  IMAD.U32 R98, RZ, RZ, UR5 ;  /* 0x00000005ff627e24 */ /* 0x000fe2000f8e00ff */
[----:B------:R-:W1:Y:S01]  /*5080*/  LDCU UR39, c[0x0][0xb30] ;  /* 0x00016600ff2777ac */ /* 0x000e620008000800 */
[----:B------:R-:W1:Y:S01]  /*5090*/  LDCU.64 UR46, c[0x0][0x888] ;  /* 0x00011100ff2e77ac */ /* 0x000e620008000a00 */
[----:B------:R-:W1:Y:S01]  /*50a0*/  LDCU.64 UR40, c[0x0][0xb28] ;  /* 0x00016500ff2877ac */ /* 0x000e620008000a00 */
[----:B------:R-:W1:Y:S01]  /*50b0*/  LDCU.64 UR60, c[0x0][0x890] ;  /* 0x00011200ff3c77ac */ /* 0x000e620008000a00 */
[----:B------:R-:W1:Y:S01]  /*50c0*/  LDCU.128 UR52, c[0x0][0xb10] ;  /* 0x00016200ff3477ac */ /* 0x000e620008000c00 */
[----:B------:R-:W1:Y:S02]  /*50d0*/  LDCU UR56, c[0x0][0x374] ;  /* 0x00006e80ff3877ac */ /* 0x000e640008000800 */
[----:B-1234-:R-:W-:-:S07]  /*50e0*/  IMAD.IADD R37, R0, 0x1, R37 ;  /* 0x0000000100257824 */ /* 0x01efce00078e0225 */
.L_x_130:
[C---:B------:R-:W-:Y:S02]  /*50f0*/  LEA R3, R89.reuse, UR44, 0x3 ;  /* 0x0000002c59037c11 */ /* 0x040fe4000f8e18ff */
[----:B------:R-:W-:Y:S02]  /*5100*/  SHF.L.U32 R0, R92, 0x1f, RZ ;  /* 0x0000001f5c007819 */ /* 0x000fe400000006ff */
[----:B------:R-:W-:Y:S02]  /*5110*/  LEA R5, R89, UR44, 0x4 ;  /* 0x0000002c59057c11 */ /* 0x000fe4000f8e20ff */
[----:B-1----:R-:W1:Y:S02]  /*5120*/  SYNCS.PHASECHK.TRANS64.TRYWAIT P0, [R3+URZ+0x80], R0 ;  /* 0x00008000030075a7 */ /* 0x002e6400080011ff */
[----:B-1----:R-:W-:Y:S05]  /*5130*/  @!P0 BRA `(.L_x_89) ;  /* 0x0000004c00688947 */ /* 0x002fea0003800000 */
.L_x_172:
[----:B------:R-:W2:Y:S01]  /*5140*/  LDS.128 R4, [R5+0x110] ;  /* 0x0001100005047984 */ /* 0x000ea20000000c00 */
[----:B------:R-:W-:Y:S01]  /*5150*/  UISETP.GE.AND UP0, UPT, UR42, 0x1, UPT ;  /* 0x000000012a00788c */ /* 0x000fe2000bf06270 */
[----:B------:R-:W-:Y:S01]  /*5160*/  @!PT LDS RZ, [RZ] ;  /* 0x00000000fffff984 */ /* 0x000fe20000000800 */
[----:B------:R-:W-:Y:S01]  /*5170*/  @!PT LDS RZ, [RZ] ;  /* 0x00000000fffff984 */ /* 0x000fe20000000800 */
[----:B------:R-:W-:Y:S01]  /*5180*/  @!PT LDS RZ, [RZ] ;  /* 0x00000000fffff984 */ /* 0x000fe20000000800 */
[----:B------:R-:W-:Y:S01]  /*5190*/  @!PT LDS RZ, [RZ] ;  /* 0x00000000fffff984 */ /* 0x000fe20000000800 */
[----:B------:R3:W-:Y:S06]  /*51a0*/  MEMBAR.ALL.CTA ;  /* 0x0000000000007992 */ /* 0x0007ec0000008000 */
[----:B---3--:R-:W3:Y:S01]  /*51b0*/  FENCE.VIEW.ASYNC.S ;  /* 0x00000000000073c6 */ /* 0x008ee20000000000 */
[----:B--2---:R-:W-:Y:S11]  /*51c0*/  LOP3.LUT P0, RZ, R6, 0x1, RZ, 0xc0, !PT ;  /* 0x0000000106ff7812 */ /* 0x004ff6000780c0ff */
[----:B------:R-:W-:Y:S02]  /*51d0*/  @!UPT UIADD3 URZ, UPT, UPT, URZ, URZ, URZ ;  /* 0x000000fffffff290 */ /* 0x000fe4000fffe0ff */
[----:B---3--:R-:W-:Y:S01]  /*51e0*/  VOTEU.ANY UP1, P0 ;  /* 0x0000000000ff7886 */ /* 0x008fe20000020100 */
[----:B------:R-:W-:Y:S01]  /*51f0*/  PLOP3.LUT P0, PT, PT, PT, UP1, 0x80, 0x8 ;  /* 0x000000000008781c */ /* 0x000fe20003f0f018 */
[----:B------:R-:W-:Y:S11]  /*5200*/  UP2UR UR45, UPR, URZ, 0x2 ;  /* 0x00000002ff2d7883 */ /* 0x000ff60008000000 */
[----:B------:R-:W-:Y:S01]  /*5210*/  @!UPT UIADD3 URZ, UPT, UPT, URZ, URZ, URZ ;  /* 0x000000fffffff290 */ /* 0x000fe2000fffe0ff */
[----:B-1----:R-:W-:Y:S02]  /*5220*/  @P0 SHF.R.U32.HI R0, RZ, 0x10, R5 ;  /* 0x00000010ff000819 */ /* 0x002fe40000011605 */
        /* <DEDUP_REMOVED lines=12> */
[----:B------:R-:W2:Y:S01]  /*52f0*/  LDCU UR12, c[0x0][0xb20] ;  /* 0x00016400ff0c77ac */ /* 0x000ea20008000800 */
[----:B------:R-:W-:Y:S02]  /*5300*/  UIMAD.WIDE.U32 UR4, UR56, UR55, URZ ;  /* 0x00000037380472a5 */ /* 0x000fe4000f8e00ff */
[----:B------:R-:W-:Y:S02]  /*5310*/  UIMAD.WIDE.U32 UR6, UR57, UR52, URZ ;  /* 0x00000034390672a5 */ /* 0x000fe4000f8e00ff */
[----:B------:R-:W-:Y:S02]  /*5320*/  UISETP.NE.AND UP0, UPT, UR54, 0x1, UPT ;  /* 0x000000013600788c */ /* 0x000fe4000bf05270 */
[----:B------:R-:W-:Y:S02]  /*5330*/  UIMAD.WIDE.U32 UR8, UR37, UR55, URZ ;  /* 0x00000037250872a5 */ /* 0x000fe4000f8e00ff */
[----:B------:R-:W-:Y:S02]  /*5340*/  UIMAD.WIDE.U32 UR10, UR38, UR52, URZ ;  /* 0x00000034260a72a5 */ /* 0x000fe4000f8e00ff */
[----:B------:R-:W-:Y:S02]  /*5350*/  UISETP.NE.AND UP1, UPT, UR43, 0x1, UPT ;  /* 0x000000012b00788c */ /* 0x000fe4000bf25270 */
[----:B------:R-:W-:Y:S01]  /*5360*/  UISETP.NE.AND UP2, UPT, UR42, 0x1, UPT ;  /* 0x000000012a00788c */ /* 0x000fe2000bf45270 */
[----:B------:R-:W-:Y:S02]  /*5370*/  UMOV UR4, UR5 ;  /* 0x0000000500047c82 */ /* 0x000fe40008000000 */
[----:B--2---:R-:W-:Y:S03]  /*5380*/  USHF.R.U32.HI UR5, URZ, UR12, UR4 ;  /* 0x0000000cff057299 */ /* 0x004fe60008011604 */
[----:B------:R-:W-:Y:S02]  /*5390*/  UMOV UR4, UR7 ;  /* 0x0000000700047c82 */ /* 0x000fe40008000000 */
[----:B------:R-:W-:Y:S02]  /*53a0*/  USHF.R.U32.HI UR7, URZ, UR53, UR4 ;  /* 0x00000035ff077299 */ /* 0x000fe40008011604 */
[----:B------:R-:W-:Y:S02]  /*53b0*/  USEL UR4, UR56, UR5, !UP0 ;  /* 0x0000000538047287 */ /* 0x000fe4000c000000 */
[----:B------:R-:W-:Y:S01]  /*53c0*/  USEL UR7, UR57, UR7, !UP1 ;  /* 0x0000000739077287 */ /* 0x000fe2000c800000 */
[----:B------:R-:W-:Y:S01]  /*53d0*/  UMOV UR5, UR9 ;  /* 0x0000000900057c82 */ /* 0x000fe20008000000 */
[----:B------:R-:W-:Y:S02]  /*53e0*/  UIMAD.WIDE.U32 UR8, UR4, UR40, URZ ;  /* 0x00000028040872a5 */ /* 0x000fe4000f8e00ff */
[----:B------:R-:W-:Y:S03]  /*53f0*/  USHF.R.U32.HI UR6, URZ, UR12, UR5 ;  /* 0x0000000cff067299 */ /* 0x000fe60008011605 */
[----:B------:R-:W-:Y:S01]  /*5400*/  UMOV UR5, UR11 ;  /* 0x0000000b00057c82 */ /* 0x000fe20008000000 */
[----:B------:R-:W-:Y:S02]  /*5410*/  UIMAD.WIDE.U32 UR10, UR7, UR40, URZ ;  /* 0x00000028070a72a5 */ /* 0x000fe4000f8e00ff */
[----:B------:R-:W-:Y:S02]  /*5420*/  USHF.R.U32.HI UR12, URZ, UR53, UR5 ;  /* 0x00000035ff0c7299 */ /* 0x000fe40008011605 */
[----:B------:R-:W-:Y:S01]  /*5430*/  USEL UR6, UR37, UR6, !UP0 ;  /* 0x0000000625067287 */ /* 0x000fe2000c000000 */
[----:B------:R-:W-:Y:S02]  /*5440*/  UMOV UR5, UR9 ;  /* 0x0000000900057c82 */ /* 0x000fe40008000000 */
[----:B------:R-:W-:Y:S01]  /*5450*/  UMOV UR10, UR11 ;  /* 0x0000000b000a7c82 */ /* 0x000fe20008000000 */
[----:B------:R-:W-:Y:S02]  /*5460*/  @UP2 USHF.R.U32.HI UR4, URZ, UR41, UR5 ;  /* 0x00000029ff042299 */ /* 0x000fe40008011605 */
[----:B------:R-:W-:Y:S02]  /*5470*/  @UP2 USHF.R.U32.HI UR7, URZ, UR41, UR10 ;  /* 0x00000029ff072299 */ /* 0x000fe4000801160a */
[----:B------:R-:W-:Y:S02]  /*5480*/  UIMAD UR4, UR42, UR4, URZ ;  /* 0x000000042a0472a4 */ /* 0x000fe4000f8e02ff */
[----:B------:R-:W-:Y:S02]  /*5490*/  UIMAD.WIDE.U32 UR10, UR6, UR40, URZ ;  /* 0x00000028060a72a5 */ /* 0x000fe4000f8e00ff */
[----:B------:R-:W-:Y:S02]  /*54a0*/  USEL UR5, UR38, UR12, !UP1 ;  /* 0x0000000c26057287 */ /* 0x000fe4000c800000 */
[----:B------:R-:W-:Y:S02]  /*54b0*/  UIMAD UR8, UR42, UR7, URZ ;  /* 0x000000072a0872a4 */ /* 0x000fe4000f8e02ff */
[----:B------:R-:W-:Y:S03]  /*54c0*/  UISETP.GE.AND UP0, UPT, UR6, UR4, UPT ;  /* 0x000000040600728c */ /* 0x000fe6000bf06270 */
[----:B------:R-:W-:Y:S01]  /*54d0*/  UMOV UR4, UR11 ;  /* 0x0000000b00047c82 */ /* 0x000fe20008000000 */
[----:B------:R-:W-:Y:S02]  /*54e0*/  UISETP.GE.OR UP0, UPT, UR5, UR8, UP0 ;  /* 0x000000080500728c */ /* 0x000fe40008706670 */
[----:B------:R-:W-:Y:S02]  /*54f0*/  USHF.R.U32.HI UR4, URZ, UR41, UR4 ;  /* 0x00000029ff047299 */ /* 0x000fe40008011604 */
[----:B------:R-:W-:Y:S02]  /*5500*/  UIMAD.WIDE.U32 UR8, UR5, UR40, URZ ;  /* 0x00000028050872a5 */ /* 0x000fe4000f8e00ff */
[----:B------:R-:W-:Y:S02]  /*5510*/  USEL UR11, UR6, UR4, !UP2 ;  /* 0x00000004060b7287 */ /* 0x000fe4000d000000 */
[----:B------:R-:W-:Y:S02]  /*5520*/  UIADD3 UR8, UPT, UPT, -UR5, URZ, URZ ;  /* 0x000000ff05087290 */ /* 0x000fe4000fffe1ff */
[----:B------:R-:W-:Y:S01]  /*5530*/  UIADD3 UR10, UPT, UPT, -UR11, URZ, URZ ;  /* 0x000000ff0b0a7290 */ /* 0x000fe2000fffe1ff */
[----:B------:R-:W-:Y:S01]  /*5540*/  @!UP0 UMOV UR4, UR9 ;  /* 0x0000000900048c82 */ /* 0x000fe20008000000 */
[----:B------:R-:W-:Y:S02]  /*5550*/  UIADD3 UR9, UPT, UPT, -UR6, URZ, URZ ;  /* 0x000000ff06097290 */ /* 0x000fe4000fffe1ff */
[----:B------:R-:W-:Y:S02]  /*5560*/  @!UP0 USHF.R.U32.HI UR4, URZ, UR41, UR4 ;  /* 0x00000029ff048299 */ /* 0x000fe40008011604 */
[----:B------:R-:W-:Y:S02]  /*5570*/  UIMAD UR10, UR42, UR10, UR6 ;  /* 0x0000000a2a0a72a4 */ /* 0x000fe4000f8e0206 */
[----:B------:R-:W-:Y:S04]  /*5580*/  @!UP0 USEL UR4, UR5, UR4, !UP2 ;  /* 0x0000000405048287 */ /* 0x000fe8000d000000 */
[----:B------:R-:W-:Y:S02]  /*5590*/  @!UP0 UIMAD UR10, UR7, UR10, UR4 ;  /* 0x0000000a070a82a4 */ /* 0x000fe4000f8e0204 */
[----:B------:R-:W-:Y:S02]  /*55a0*/  @!UP0 UIADD3 UR11, UPT, UPT, UR11, -UR4, URZ ;  /* 0x800000040b0b8290 */ /* 0x000fe4000fffe0ff */
[----:B------:R-:W-:Y:S02]  /*55b0*/  UIMAD UR7, UR43, UR8, UR38 ;  /* 0x000000082b0772a4 */ /* 0x000fe4000f8e0226 */
[----:B------:R-:W-:Y:S02]  /*55c0*/  @!UP0 UIMAD UR6, UR11, UR42, UR5 ;  /* 0x0000002a0b0682a4 */ /* 0x000fe4000f8e0205 */
[----:B------:R-:W-:Y:S01]  /*55d0*/  UIMAD UR4, UR54, UR9, UR37 ;  /* 0x00000009360472a4 */ /* 0x000fe2000f8e0225 */
[----:B------:R-:W-:Y:S02]  /*55e0*/  @!UP0 UMOV UR5, UR10 ;  /* 0x0000000a00058c82 */ /* 0x000fe40008000000 */
[----:B------:R-:W-:Y:S02]  /*55f0*/  UIMAD UR38, UR5, UR43, UR7 ;  /* 0x0000002b052672a4 */ /* 0x000fe4000f8e0207 */
[----:B------:R-:W-:Y:S11]  /*5600*/  UIMAD UR37, UR6, UR54, UR4 ;  /* 0x00000036062572a4 */ /* 0x000ff6000f8e0204 */
[----:B------:R-:W-:Y:S01]  /*5610*/  @!UPT UIADD3 URZ, UPT, UPT, URZ, URZ, URZ ;  /* 0x000000fffffff290 */ /* 0x000fe2000fffe0ff */
.L_x_90:
[----:B------:R-:W-:Y:S01]  /*5620*/  UISETP.NE.AND UP0, UPT, UR39, 0x1, UPT ;  /* 0x000000012700788c */ /* 0x000fe2000bf05270 */
[----:B------:R-:W-:Y:S01]  /*5630*/  IADD3 R89, PT, PT, R89, 0x1, RZ ;  /* 0x0000000159597810 */ /* 0x000fe20007ffe0ff */
[----:B------:R-:W-:Y:S02]  /*5640*/  UIADD3 UR11, UPT, UPT, UR44, 0x200, URZ ;  /* 0x000002002c0b7890 */ /* 0x000fe4000fffe0ff */
[----:B------:R-:W-:Y:S02]  /*5650*/  USHF.L.U32 UR50, UR30, 0x6, URZ ;  /* 0x000000061e327899 */ /* 0x000fe400080006ff */
[----:B------:R-:W-:Y:S05]  /*5660*/  USHF.L.U32 UR49, UR31, 0x8, URZ ;  /* 0x000000081f317899 */ /* 0x000fea00080006ff */
[----:B------:R-:W2:Y:S01]  /*5670*/  @!UP0 LDCU.128 UR12, c[0x0][0xb10] ;  /* 0x00016200ff0c87ac */ /* 0x000ea20008000c00 */
[----:B------:R-:W3:Y:S01]  /*5680*/  @!UP0 LDCU UR5, c[0x0][0xb0c] ;  /* 0x00016180ff0587ac */ /* 0x000ee20008000800 */
[----:B------:R-:W4:Y:S01]  /*5690*/  @!UP0 LDCU UR10, c[0x0][0xb20] ;  /* 0x00016400ff0a87ac */ /* 0x000f220008000800 */
[----:B--2---:R-:W-:Y:S02]  /*56a0*/  UIMAD.WIDE.U32 UR8, UR38, UR12, URZ ;  /* 0x0000000c260872a5 */ /* 0x004fe4000f8e00ff */
[----:B------:R-:W-:Y:S02]  /*56b0*/  UIMAD.WIDE.U32 UR6, UR37, UR15, URZ ;  /* 0x0000000f250672a5 */ /* 0x000fe4000f8e00ff */
[----:B------:R-:W-:Y:S03]  /*56c0*/  @!UP0 UISETP.NE.AND UP1, UPT, UR14, 0x1, UPT ;  /* 0x000000010e00888c */ /* 0x000fe6000bf25270 */
[----:B------:R-:W-:Y:S01]  /*56d0*/  @!UP0 UMOV UR4, UR9 ;  /* 0x0000000900048c82 */ /* 0x000fe20008000000 */
[----:B---3--:R-:W-:Y:S02]  /*56e0*/  @!UP0 UISETP.NE.AND UP2, UPT, UR5, 0x1, UPT ;  /* 0x000000010500888c */ /* 0x008fe4000bf45270 */
[----:B------:R-:W-:Y:S01]  /*56f0*/  @!UP0 USHF.R.U32.HI UR4, URZ, UR13, UR4 ;  /* 0x0000000dff048299 */ /* 0x000fe20008011604 */
[----:B------:R-:W-:Y:S02]  /*5700*/  @!UP0 UMOV UR6, UR7 ;  /* 0x0000000700068c82 */ /* 0x000fe40008000000 */
[----:B----4-:R-:W-:Y:S02]  /*5710*/  @!UP0 USHF.R.U32.HI UR6, URZ, UR10, UR6 ;  /* 0x0000000aff068299 */ /* 0x010fe40008011606 */
[----:B------:R-:W-:Y:S02]  /*5720*/  @!UP0 USEL UR7, UR38, UR4, !UP2 ;  /* 0x0000000426078287 */ /* 0x000fe4000d000000 */
[----:B------:R-:W-:Y:S04]  /*5730*/  @!UP0 USEL UR6, UR37, UR6, !UP1 ;  /* 0x0000000625068287 */ /* 0x000fe8000c800000 */
[----:B------:R-:W-:Y:S02]  /*5740*/  @!UP0 UIADD3 UR4, UPT, UPT, -UR7, UR6, URZ ;  /* 0x0000000607048290 */ /* 0x000fe4000fffe1ff */
[----:B------:R-:W-:Y:S02]  /*5750*/  @!UP0 UIADD3 UR6, UPT, UPT, UR7, -UR6, URZ ;  /* 0x8000000607068290 */ /* 0x000fe4000fffe0ff */
[----:B------:R-:W-:Y:S02]  /*5760*/  @!UP0 UIMAD UR38, UR4, UR5, UR38 ;  /* 0x00000005042682a4 */ /* 0x000fe4000f8e0226 */
[----:B------:R-:W-:Y:S02]  /*5770*/  @!UP0 UIMAD UR37, UR6, UR14, UR37 ;  /* 0x0000000e062582a4 */ /* 0x000fe4000f8e0225 */
[----:B------:R-:W-:Y:S09]  /*5780*/  ULOP3.LUT UP0, URZ, UR11, 0x1b0, URZ, 0xc0, !UPT ;  /* 0x000001b00bff7892 */ /* 0x000ff2000f80c0ff */
[----:B------:R-:W-:Y:S05]  /*5790*/  BRA.U !UP0, `(.L_x_91) ;  /* 0x0000000108407547 */ /* 0x000fea000b800000 */
[----:B------:R-:W2:Y:S01]  /*57a0*/  LDCU.64 UR8, c[0x4][0x88] ;  /* 0x01001100ff0877ac */ /* 0x000ea20008000a00 */
[----:B------:R-:W-:Y:S01]  /*57b0*/  MOV R3, 0x0 ;  /* 0x0000000000037802 */ /* 0x000fe20000000f00 */
[----:B------:R-:W-:Y:S02]  /*57c0*/  HFMA2 R12, -RZ, RZ, 0, 5.9604644775390625e-08 ;  /* 0x00000001ff0c7431 */ /* 0x000fe400000001ff */
[----:B------:R-:W-:Y:S02]  /*57d0*/  IMAD.MOV.U32 R8, RZ, RZ, 0x70 ;  /* 0x00000070ff087424 */ /* 0x000fe400078e00ff */
[----:B------:R-:W-:Y:S01]  /*57e0*/  IMAD.MOV.U32 R13, RZ, RZ, RZ ;  /* 0x000000ffff0d7224 */ /* 0x000fe200078e00ff */
[----:B------:R-:W3:Y:S01]  /*57f0*/  LDCU.64 UR6, c[0x4][0x90] ;  /* 0x01001200ff0677ac */ /* 0x000ee20008000a00 */
[----:B------:R-:W4:Y:S01]  /*5800*/  LDC.64 R2, c[0x4][R3] ;  /* 0x0100000003027b82 */ /* 0x000f220000000a00 */
[----:B------:R-:W1:Y:S01]  /*5810*/  LDCU.64 UR4, c[0x4][0x8] ;  /* 0x01000100ff0477ac */ /* 0x000e620008000a00 */
[----:B--2---:R-:W-:Y:S01]  /*5820*/  MOV R5, UR9 ;  /* 0x0000000900057c02 */ /* 0x004fe20008000f00 */
[----:B------:R-:W-:Y:S01]  /*5830*/  IMAD.U32 R4, RZ, RZ, UR8 ;  /* 0x00000008ff047e24 */ /* 0x000fe2000f8e00ff */
[----:B---3--:R-:W-:Y:S01]  /*5840*/  MOV R7, UR7 ;  /* 0x0000000700077c02 */ /* 0x008fe20008000f00 */
[----:B------:R-:W-:Y:S01]  /*5850*/  IMAD.U32 R6, RZ, RZ, UR6 ;  /* 0x00000006ff067e24 */ /* 0x000fe2000f8e00ff */
[----:B-1----:R-:W-:Y:S01]  /*5860*/  MOV R11, UR5 ;  /* 0x00000005000b7c02 */ /* 0x002fe20008000f00 */
[----:B------:R-:W-:Y:S02]  /*5870*/  IMAD.U32 R10, RZ, RZ, UR4 ;  /* 0x00000004ff0a7e24 */ /* 0x000fe4000f8e00ff */
[----:B------:R-:W-:Y:S07]  /*5880*/  LEPC R20, `(.L_x_91) ;  /* 0x000000001014794e */ /* 0x000fee0000000000 */
[----:B----45:R-:W-:Y:S05]  /*5890*/  CALL.ABS.NOINC R2 ;  /* 0x0000000002007343 */ /* 0x030fea0003c00000 */
.L_x_91:
[----:B------:R-:W-:Y:S01]  /*58a0*/  LOP3.LUT P0, RZ, R96, 0x1b0, RZ, 0xc0, !PT ;  /* 0x000001b060ff7812 */ /* 0x000fe2000780c0ff */
[----:B------:R-:W-:Y:S11]  /*58b0*/  BSSY.RECONVERGENT B6, `(.L_x_92) ;  /* 0x0000013000067945 */ /* 0x000ff60003800200 */
[----:B------:R-:W-:Y:S01]  /*58c0*/  @!UPT UIADD3 URZ, UPT, UPT, URZ, URZ, URZ ;  /* 0x000000fffffff290 */ /* 0x000fe2000fffe0ff */
[----:B------:R-:W-:Y:S05]  /*58d0*/  @!P0 BRA `(.L_x_93) ;  /* 0x0000000000408947 */ /* 0x000fea0003800000 */
        /* <DEDUP_REMOVED lines=16> */
.L_x_93:
[----:B------:R-:W-:Y:S05]  /*59e0*/  BSYNC.RECONVERGENT B6 ;  /* 0x0000000000067941 */ /* 0x000fea0003800200 */
.L_x_92:
[----:B------:R-:W-:Y:S01]  /*59f0*/  R2UR UR4, R88 ;  /* 0x00000000580472ca */ /* 0x000fe200000e0000 */
[----:B------:R-:W-:Y:S01]  /*5a00*/  UISETP.NE.U32.AND UP0, UPT, UR60, URZ, UPT ;  /* 0x000000ff3c00728c */ /* 0x000fe2000bf05070 */
[----:B------:R-:W-:Y:S02]  /*5a10*/  ISETP.NE.U32.AND P4, PT, R82, RZ, PT ;  /* 0x000000ff5200720c */ /* 0x000fe40003f85070 */
[----:B------:R-:W-:Y:S01]  /*5a20*/  ISETP.NE.U32.AND P2, PT, RZ, UR46, PT ;  /* 0x0000002eff007c0c */ /* 0x000fe2000bf45070 */
[----:B------:R-:W-:Y:S01]  /*5a30*/  UISETP.NE.AND.EX UP1, UPT, UR61, URZ, UPT, UP0 ;  /* 0x000000ff3d00728c */ /* 0x000fe2000bf25300 */
[----:B------:R-:W-:Y:S01]  /*5a40*/  ISETP.NE.AND.EX P4, PT, R83, RZ, PT, P4 ;  /* 0x000000ff5300720c */ /* 0x000fe20003f85340 */
[----:B------:R-:W-:Y:S01]  /*5a50*/  UPLOP3.LUT UP0, UPT, UPT, UPT, UPT, 0x40, 0x4 ;  /* 0x000000000004789c */ /* 0x000fe20003f0e870 */
[----:B------:R-:W-:Y:S05]  /*5a60*/  ISETP.NE.AND.EX P2, PT, RZ, UR47, PT, P2 ;  /* 0x0000002fff007c0c */ /* 0x000fea000bf45320 */
[----:B------:R-:W-:Y:S06]  /*5a70*/  UISETP.NE.AND UP2, UPT, UR4, URZ, UPT ;  /* 0x000000ff0400728c */ /* 0x000fec000bf45270 */
[----:B------:R-:W-:Y:S05]  /*5a80*/  PLOP3.LUT P1, PT, PT, PT, UP2, 0x80, 0x8 ;  /* 0x000000000008781c */ /* 0x000fea0003f2f028 */
[----:B------:R-:W-:Y:S06]  /*5a90*/  @UP2 UPLOP3.LUT UP0, UPT, UPT, UPT, UP1, 0x80, 0x8 ;  /* 0x000000000008289c */ /* 0x000fec0003f0f010 */
[----:B------:R-:W-:Y:S01]  /*5aa0*/  PLOP3.LUT P0, PT, PT, PT, UP0, 0x80, 0x8 ;  /* 0x000000000008781c */ /* 0x000fe20003f0f008 */
[----:B------:R-:W-:Y:S01]  /*5ab0*/  @!UPT UIADD3 URZ, UPT, UPT, URZ, URZ, URZ ;  /* 0x000000fffffff290 */ /* 0x000fe2000fffe0ff */
[----:B------:R-:W-:Y:S11]  /*5ac0*/  BRA.U !UP1, `(.L_x_94) ;  /* 0x00000001093c7547 */ /* 0x000ff6000b800000 */
[----:B------:R-:W-:Y:S01]  /*5ad0*/  UISETP.NE.U32.AND UP0, UPT, UR46, URZ, UPT ;  /* 0x000000ff2e00728c */ /* 0x000fe2000bf05070 */
[----:B-1----:R-:W-:Y:S01]  /*5ae0*/  HFMA2 R0, -RZ, RZ, 0, 5.9604644775390625e-08 ;  /* 0x00000001ff007431 */ /* 0x002fe200000001ff */
[----:B------:R-:W1:Y:S01]  /*5af0*/  LDCU.64 UR8, c[0x0][0x358] ;  /* 0x00006b00ff0877ac */ /* 0x000e620008000a00 */
[----:B------:R-:W-:Y:S01]  /*5b00*/  IMAD.MOV.U32 R85, RZ, RZ, 0x1 ;  /* 0x00000001ff557424 */ /* 0x000fe200078e00ff */
[----:B------:R-:W-:Y:S06]  /*5b10*/  UISETP.NE.AND.EX UP0, UPT, UR47, URZ, UPT, UP0 ;  /* 0x000000ff2f00728c */ /* 0x000fec000bf05300 */
        /* <DEDUP_REMOVED lines=9> */
[----:B--23--:R-:W-:Y:S02]  /*5bb0*/  @!P3 IMAD.U32 R41, RZ, RZ, UR4 ;  /* 0x00000004ff29be24 */ /* 0x00cfe4000f8e00ff */
.L_x_94:
[----:B------:R-:W-:Y:S05]  /*5bc0*/  @!P4 BRA `(.L_x_95) ;  /* 0x000000000024c947 */ /* 0x000fea0003800000 */
[----:B------:R-:W-:Y:S01]  /*5bd0*/  ISETP.NE.U32.AND P3, PT, R80, RZ, PT ;  /* 0x000000ff5000720c */ /* 0x000fe20003f65070 */
[----:B------:R-:W2:Y:S03]  /*5be0*/  LDCU.64 UR4, c[0x0][0x358] ;  /* 0x00006b00ff0477ac */ /* 0x000ea60008000a00 */
[----:B------:R-:W-:Y:S11]  /*5bf0*/  ISETP.NE.AND.EX P3, PT, R81, RZ, PT, P3 ;  /* 0x000000ff5100720c */ /* 0x000ff60003f65330 */
[----:B------:R-:W-:Y:S02]  /*5c00*/  @!UPT UIADD3 URZ, UPT, UPT, URZ, URZ, URZ ;  /* 0x000000fffffff290 */ /* 0x000fe4000fffe0ff */
[----:B------:R-:W3:Y:S01]  /*5c10*/  @P3 LDC.64 R2, c[0x0][0x8a8] ;  /* 0x00022a00ff023b82 */ /* 0x000ee20000000a00 */
[----:B-1----:R-:W-:Y:S04]  /*5c20*/  @P3 IMAD R0, R82, UR36, RZ ;  /* 0x0000002452003c24 */ /* 0x002fe8000f8e02ff */
[----:B---3--:R-:W-:Y:S05]  /*5c30*/  @P3 IMAD.WIDE R2, R0, 0x4, R2 ;  /* 0x0000000400023825 */ /* 0x008fea00078e0202 */
[----:B--2--5:R2:W5:Y:S02]  /*5c40*/  @P3 LDG.E R38, desc[UR4][R2.64] ;  /* 0x0000000402263981 */ /* 0x024564000c1e1900 */
[----:B--2---:R-:W3:Y:S02]  /*5c50*/  @!P3 LDC R38, c[0x0][0x8a0] ;  /* 0x00022800ff26bb82 */ /* 0x004ee40000000800 */
.L_x_95:
[----:B-----5:R-:W-:Y:S01]  /*5c60*/  FSETP.NEU.AND P4, PT, R41, RZ, PT ;  /* 0x000000ff2900720b */ /* 0x020fe20003f8d000 */
[----:B------:R-:W-:Y:S01]  /*5c70*/  BSSY B1, `(.L_x_96) ;  /* 0x0000042000017945 */ /* 0x000fe20003800000 */
[----:B------:R-:W-:Y:S01]  /*5c80*/  SEL R6, RZ, 0xffffffff, P2 ;  /* 0xffffffffff067807 */ /* 0x000fe20001000000 */
[----:B------:R-:W-:Y:S01]  /*5c90*/  IMAD.MOV.U32 R100, RZ, RZ, 0x1 ;  /* 0x00000001ff647424 */ /* 0x000fe200078e00ff */
[----:B------:R-:W-:Y:S02]  /*5ca0*/  LOP3.LUT P3, RZ, R85, 0xff, RZ, 0xc0, !PT ;  /* 0x000000ff55ff7812 */ /* 0x000fe4000786c0ff */
[----:B------:R-:W-:Y:S02]  /*5cb0*/  CS2R R78, SRZ ;  /* 0x00000000004e7805 */ /* 0x000fe4000001ff00 */
[----:B------:R-:W-:Y:S02]  /*5cc0*/  @P1 SEL R3, RZ, 0xffffffff, P4 ;  /* 0xffffffffff031807 */ /* 0x000fe40002000000 */
[----:B------:R-:W-:Y:S02]  /*5cd0*/  CS2R R76, SRZ ;  /* 0x00000000004c7805 */ /* 0x000fe4000001ff00 */
[----:B------:R-:W-:Y:S02]  /*5ce0*/  LEA R2, R93, UR44, 0x3 ;  /* 0x0000002c5d027c11 */ /* 0x000fe4000f8e18ff */
[----:B------:R-:W-:Y:S02]  /*5cf0*/  CS2R R74, SRZ ;  /* 0x00000000004a7805 */ /* 0x000fe4000001ff00 */
[----:B------:R-:W-:Y:S02]  /*5d00*/  @P0 SEL R3, R6, R3, !P3 ;  /* 0x0000000306030207 */ /* 0x000fe40005800000 */
[----:B------:R-:W-:Y:S02]  /*5d10*/  CS2R R72, SRZ ;  /* 0x0000000000487805 */ /* 0x000fe4000001ff00 */
[----:B------:R-:W-:Y:S02]  /*5d20*/  LEA R71, R36, UR44, 0x3 ;  /* 0x0000002c24477c11 */ /* 0x000fe4000f8e18ff */
[----:B------:R-:W-:Y:S02]  /*5d30*/  @P1 LOP3.LUT R3, R3, 0x1, RZ, 0xc0, !PT ;  /* 0x0000000103031812 */ /* 0x000fe400078ec0ff */
[----:B------:R-:W-:Y:S02]  /*5d40*/  SHF.L.U32 R4, R94, 0x1f, RZ ;  /* 0x0000001f5e047819 */ /* 0x000fe400000006ff */
[----:B------:R-:W-:Y:S02]  /*5d50*/  ISETP.NE.U32.OR P6, PT, R3, 0x1, !P1 ;  /* 0x000000010300780c */ /* 0x000fe40004fc5470 */
[----:B------:R-:W-:Y:S02]  /*5d60*/  PLOP3.LUT P2, PT, PT, PT, UP1, 0x80, 0x8 ;  /* 0x000000000008781c */ /* 0x000fe40003f4f018 */
[----:B------:R-:W-:Y:S02]  /*5d70*/  LEA.HI R39, R36, R36, RZ, 0x1 ;  /* 0x0000002424277211 */ /* 0x000fe400078f08ff */
[----:B------:R-:W-:Y:S02]  /*5d80*/  SEL R3, RZ, 0xffffffff, P4 ;  /* 0xffffffffff037807 */ /* 0x000fe40002000000 */
[----:B------:R-:W-:Y:S01]  /*5d90*/  P2R R102, PR, RZ, 0x40 ;  /* 0x00000040ff667803 */ /* 0x000fe20000000000 */
[C---:B-1----:R-:W-:Y:S01]  /*5da0*/  IMAD.SHL.U32 R0, R39.reuse, 0x80, RZ ;  /* 0x0000008027007824 */ /* 0x042fe200078e00ff */
[----:B------:R-:W-:Y:S03]  /*5db0*/  LOP3.LUT R39, R39, 0xffe, RZ, 0xc0, !PT ;  /* 0x00000ffe27277812 */ /* 0x000fe600078ec0ff */
[----:B------:R-:W-:Y:S02]  /*5dc0*/  @P6 SHF.L.U32 R5, R91, 0x1f, RZ ;  /* 0x0000001f5b056819 */ /* 0x000fe400000006ff */
[----:B------:R-:W-:Y:S01]  /*5dd0*/  @P2 SEL R3, R6, R3, !P3 ;  /* 0x0000000306032207 */ /* 0x000fe20005800000 */
[----:B------:R-:W-:Y:S01]  /*5de0*/  IMAD.IADD R39, R36, 0x1, -R39 ;  /* 0x0000000124277824 */ /* 0x000fe200078e0a27 */
[----:B------:R-:W1:Y:S01]  /*5df0*/  @P6 SYNCS.PHASECHK.TRANS64.TRYWAIT P1, [R2+URZ+0x30], R5 ;  /* 0x00003005020065a7 */ /* 0x000e6200080211ff */
[----:B------:R-:W-:Y:S02]  /*5e00*/  LOP3.LUT R0, R0, 0xffffff00, RZ, 0xc0, !PT ;  /* 0xffffff0000007812 */ /* 0x000fe400078ec0ff */
[----:B------:R-:W-:Y:S03]  /*5e10*/  LOP3.LUT R3, R3, 0x1, RZ, 0xc0, !PT ;  /* 0x0000000103037812 */ /* 0x000fe600078ec0ff */
[----:B------:R-:W-:Y:S01]  /*5e20*/  IMAD.IADD R0, R37, 0x1, R0 ;  /* 0x0000000125007824 */ /* 0x000fe200078e0200 */
[----:B------:R-:W-:Y:S03]  /*5e30*/  ISETP.NE.U32.AND P5, PT, R3, 0x1, PT ;  /* 0x000000010300780c */ /* 0x000fe60003fa5070 */
[----:B------:R-:W-:Y:S01]  /*5e40*/  IMAD R39, R39, 0x100000, R0 ;  /* 0x0010000027277824 */ /* 0x000fe200078e0200 */
[----:B------:R-:W-:Y:S01]  /*5e50*/  P2R R101, PR, RZ, 0x20 ;  /* 0x00000020ff657803 */ /* 0x000fe20000000000 */
[----:B------:R2:W4:Y:S01]  /*5e60*/  SYNCS.PHASECHK.TRANS64.TRYWAIT P0, [R71+URZ+0xa0], R4 ;  /* 0x0000a004470075a7 */ /* 0x00052200080011ff */
[----:B-1----:R-:W-:Y:S01]  /*5e70*/  @P6 SEL R100, RZ, 0x1, !P1 ;  /* 0x00000001ff646807 */ /* 0x002fe20004800000 */
[----:B--2---:R-:W-:Y:S06]  /*5e80*/  @!P6 BRA `(.L_x_97) ;  /* 0x000000000080e947 */ /* 0x004fec0003800000 */
[----:B------:R-:W-:Y:S01]  /*5e90*/  @P5 IMAD R6, R93, 0x1000, R84 ;  /* 0x000010005d065824 */ /* 0x000fe200078e0254 */
[----:B------:R-:W1:Y:S01]  /*5ea0*/  S2R R0, SR_CgaCtaId ;  /* 0x0000000000007919 */ /* 0x000e620000008800 */
[----:B------:R-:W-:Y:S01]  /*5eb0*/  ISETP.NE.AND P1, PT, R100, RZ, PT ;  /* 0x000000ff6400720c */ /* 0x000fe20003f25270 */
[----:B------:R-:W-:Y:S01]  /*5ec0*/  BSSY B0, `(.L_x_98) ;  /* 0x000000b000007945 */ /* 0x000fe20003800000 */
[----:B------:R-:W-:Y:S01]  /*5ed0*/  @P5 VIADD R5, R6, UR44 ;  /* 0x0000002c06055c36 */ /* 0x000fe20008000000 */
[----:B------:R-:W-:Y:S02]  /*5ee0*/  CS2R R74, SRZ ;  /* 0x00000000004a7805 */ /* 0x000fe4000001ff00 */
[----:B------:R-:W-:Y:S02]  /*5ef0*/  CS2R R72, SRZ ;  /* 0x0000000000487805 */ /* 0x000fe4000001ff00 */
[----:B------:R-:W-:Y:S01]  /*5f00*/  CS2R R78, SRZ ;  /* 0x00000000004e7805 */ /* 0x000fe2000001ff00 */
[----:B------:R-:W-:Y:S01]  /*5f10*/  @P5 IMAD R5, R95, -0x10, R5 ;  /* 0xfffffff05f055824 */ /* 0x000fe200078e0205 */
[----:B------:R-:W-:Y:S04]  /*5f20*/  CS2R R76, SRZ ;  /* 0x00000000004c7805 */ /* 0x000fe8000001ff00 */
[----:B------:R-:W-:Y:S05]  /*5f30*/  @P1 BRA `(.L_x_99) ;  /* 0x00000000000c1947 */ /* 0x000fea0003800000 */
[----:B------:R-:W-:Y:S04]  /*5f40*/  SHF.L.U32 R3, R91, 0x1f, RZ ;  /* 0x0000001f5b037819 */ /* 0x000fe800000006ff */
[----:B------:R-:W2:Y:S02]  /*5f50*/  SYNCS.PHASECHK.TRANS64.TRYWAIT P1, [R2+URZ+0x30], R3 ;  /* 0x00003003020075a7 */ /* 0x000ea400080211ff */
[----:B--2---:R-:W-:Y:S05]  /*5f60*/  @!P1 BRA `(.L_x_100) ;  /* 0x0000003c00f09947 */ /* 0x004fea0003800000 */
.L_x_99:
[----:B------:R-:W-:Y:S05]  /*5f70*/  BSYNC B0 ;  /* 0x0000000000007941 */ /* 0x000fea0003800000 */
.L_x_98:
[----:B------:R-:W-:Y:S01]  /*5f80*/  ISETP.NE.AND P1, PT, R101, RZ, PT ;  /* 0x000000ff6500720c */ /* 0x000fe20003f25270 */
[----:B--2---:R-:W-:Y:S02]  /*5f90*/  VIADD R3, R2, 0x50 ;  /* 0x0000005002037836 */ /* 0x004fe40000000000 */
[----:B------:R-:W-:Y:S03]  /*5fa0*/  VIADD R93, R93, 0x1 ;  /* 0x000000015d5d7836 */ /* 0x000fe60000000000 */
[----:B-1----:R-:W-:Y:S07]  /*5fb0*/  PRMT R0, R0, 0x654, R3 ;  /* 0x0000065400007816 */ /* 0x002fee0000000003 */
[----:B------:R1:W2:Y:S04]  /*5fc0*/  @P1 LDS.128 R72, [R6+UR44+0x200] ;  /* 0x0002002c06481984 */ /* 0x0002a80008000c00 */
[----:B------:R1:W1:Y:S01]  /*5fd0*/  @P1 LDS.128 R76, [R5+0x210] ;  /* 0x00021000054c1984 */ /* 0x0002620000000c00 */
[C---:B------:R-:W-:Y:S01]  /*5fe0*/  ISETP.NE.AND P1, PT, R93.reuse, 0x4, PT ;  /* 0x000000045d00780c */ /* 0x040fe20003f25270 */
[----:B------:R-:W-:Y:S01]  /*5ff0*/  @!PT LDS RZ, [RZ] ;  /* 0x00000000fffff984 */ /* 0x000fe20000000800 */
[----:B------:R-:W-:Y:S01]  /*6000*/  @!PT LDS RZ, [RZ] ;  /* 0x00000000fffff984 */ /* 0x000fe20000000800 */
[----:B------:R-:W-:Y:S01]  /*6010*/  @!PT LDS RZ, [RZ] ;  /* 0x00000000fffff984 */ /* 0x000fe20000000800 */
[----:B------:R-:W-:Y:S01]  /*6020*/  @!PT LDS RZ, [RZ] ;  /* 0x00000000fffff984 */ /* 0x000fe20000000800 */
[----:B------:R5:W-:Y:S06]  /*6030*/  MEMBAR.ALL.CTA ;  /* 0x0000000000007992 */ /* 0x000bec0000008000 */
[----:B-----5:R-:W5:Y:S01]  /*6040*/  FENCE.VIEW.ASYNC.S ;  /* 0x00000000000073c6 */ /* 0x020f620000000000 */
[----:B------:R-:W-:Y:S01]  /*6050*/  SEL R93, R93, RZ, P1 ;  /* 0x000000ff5d5d7207 */ /* 0x000fe20000800000 */
[----:B-----5:R5:W-:Y:S02]  /*6060*/  SYNCS.ARRIVE.TRANS64.RED.A1T0 RZ, [R0+URZ], RZ ;  /* 0x000000ff00ff79a7 */ /* 0x020be400081004ff */
[----:B-----5:R-:W-:Y:S04]  /*6070*/  SEL R0, RZ, 0x1, P1 ;  /* 0x00000001ff007807 */ /* 0x020fe80000800000 */
[----:B--2---:R-:W-:Y:S02]  /*6080*/  LOP3.LUT R91, R91, R0, RZ, 0x3c, !PT ;  /* 0x000000005b5b7212 */ /* 0x004fe400078e3cff */
.L_x_97:
[----:B------:R-:W-:Y:S05]  /*6090*/  BSYNC B1 ;  /* 0x0000000000017941 */ /* 0x000fea0003800000 */
.L_x_96:
[----:B------:R-:W-:Y:S04]  /*60a0*/  SHF.R.U32.HI R3, RZ, 0x15, R39 ;  /* 0x00000015ff037819 */ /* 0x000fe80000011627 */
[----:B------:R-:W-:Y:S01]  /*60b0*/  LOP3.LUT P1, RZ, R3, 0x3, R86, 0x48, !PT ;  /* 0x0000000303ff7812 */ /* 0x000fe20007824856 */
[----:B------:R-:W-:Y:S01]  /*60c0*/  @!UPT UIADD3 URZ, UPT, UPT, URZ, URZ, URZ ;  /* 0x000000fffffff290 */ /* 0x000fe2000fffe0ff */
[----:B----4-:R-:W-:Y:S11]  /*60d0*/  @P0 BRA `(.L_x_101) ;  /* 0x0000000000080947 */ /* 0x010ff60003800000 */
[----:B------:R-:W2:Y:S02]  /*60e0*/  SYNCS.PHASECHK.TRANS64.TRYWAIT P0, [R71+URZ+0xa0], R4 ;  /* 0x0000a004470075a7 */ /* 0x000ea400080011ff */
[----:B--2---:R-:W-:Y:S05]  /*60f0*/  @!P0 BRA `(.L_x_102) ;  /* 0x0000003c00a08947 */ /* 0x004fea0003800000 */
.L_x_101:
[----:B------:R-:W-:Y:S05]  /*6100*/  @!P1 BRA `(.L_x_103) ;  /* 0x0000000000409947 */ /* 0x000fea0003800000 */
[----:B------:R-:W1:Y:S01]  /*6110*/  LDCU.64 UR8, c[0x4][0x78] ;  /* 0x01000f00ff0877ac */ /* 0x000e620008000a00 */
[----:B------:R-:W-:Y:S01]  /*6120*/  MOV R3, 0x0 ;  /* 0x0000000000037802 */ /* 0x000fe20000000f00 */
[----:B------:R-:W-:Y:S02]  /*6130*/  HFMA2 R12, -RZ, RZ, 0, 5.9604644775390625e-08 ;  /* 0x00000001ff0c7431 */ /* 0x000fe400000001ff */
[----:B------:R-:W-:Y:S02]  /*6140*/  IMAD.MOV.U32 R8, RZ, RZ, 0x192 ;  /* 0x00000192ff087424 */ /* 0x000fe400078e00ff */
[----:B------:R-:W-:Y:S01]  /*6150*/  IMAD.MOV.U32 R13, RZ, RZ, RZ ;  /* 0x000000ffff0d7224 */ /* 0x000fe200078e00ff */
[----:B------:R-:W4:Y:S01]  /*6160*/  LDCU.64 UR6, c[0x4][0x80] ;  /* 0x01001000ff0677ac */ /* 0x000f220008000a00 */
[----:B------:R-:W3:Y:S01]  /*6170*/  LDC.64 R2, c[0x4][R3] ;  /* 0x0100000003027b82 */ /* 0x000ee20000000a00 */
[----:B------:R-:W5:Y:S01]  /*6180*/  LDCU.64 UR4, c[0x4][0x18] ;  /* 0x01000300ff0477ac */ /* 0x000f620008000a00 */
[----:B-1----:R-:W-:Y:S01]  /*6190*/  MOV R5, UR9 ;  /* 0x0000000900057c02 */ /* 0x002fe20008000f00 */
[----:B--2---:R-:W-:Y:S01]  /*61a0*/  IMAD.U32 R4, RZ, RZ, UR8 ;  /* 0x00000008ff047e24 */ /* 0x004fe2000f8e00ff */
[----:B----4-:R-:W-:Y:S01]  /*61b0*/  MOV R7, UR7 ;  /* 0x0000000700077c02 */ /* 0x010fe20008000f00 */
[----:B------:R-:W-:Y:S01]  /*61c0*/  IMAD.U32 R6, RZ, RZ, UR6 ;  /* 0x00000006ff067e24 */ /* 0x000fe2000f8e00ff */
[----:B-----5:R-:W-:Y:S01]  /*61d0*/  MOV R11, UR5 ;  /* 0x00000005000b7c02 */ /* 0x020fe20008000f00 */
[----:B------:R-:W-:Y:S02]  /*61e0*/  IMAD.U32 R10, RZ, RZ, UR4 ;  /* 0x00000004ff0a7e24 */ /* 0x000fe4000f8e00ff */
[----:B------:R-:W-:Y:S07]  /*61f0*/  LEPC R20, `(.L_x_103) ;  /* 0x000000001014794e */ /* 0x000fee0000000000 */
[----:B---3--:R-:W-:Y:S05]  /*6200*/  CALL.ABS.NOINC R2 ;  /* 0x0000000002007343 */ /* 0x008fea0003c00000 */
.L_x_103:
[-C--:B------:R-:W-:Y:S01]  /*6210*/  F2FP.F16.E5M2.UNPACK_B R42, R72.reuse ;  /* 0x00000048ff2a723e */ /* 0x080fe200020004ff */
[----:B------:R-:W-:Y:S05]  /*6220*/  WARPSYNC.ALL ;  /* 0x0000000000007948 */ /* 0x000fea0003800000 */
[----:B------:R-:W-:Y:S01]  /*6230*/  R2UR UR4, R39 ;  /* 0x00000000270472ca */ /* 0x000fe200000e0000 */
[--C-:B------:R-:W-:Y:S01]  /*6240*/  HADD2.F32 R40, -RZ, R42.reuse.H0_H0 ;  /* 0x2000002aff287230 */ /* 0x100fe20000004100 */
[----:B------:R-:W-:Y:S01]  /*6250*/  F2FP.F16.E5M2.UNPACK_B R43, R72.H1 ;  /* 0x00000048ff2b723e */ /* 0x000fe200030004ff */
[----:B------:R-:W-:Y:S01]  /*6260*/  HADD2.F32 R42, -RZ, R42.H1_H1 ;  /* 0x3000002aff2a7230 */ /* 0x000fe20000004100 */
[-C--:B------:R-:W-:Y:S01]  /*6270*/  F2FP.F16.E5M2.UNPACK_B R45, R73.reuse ;  /* 0x00000049ff2d723e */ /* 0x080fe200020004ff */
[----:B------:R-:W-:Y:S01]  /*6280*/  BSSY.RECONVERGENT B0, `(.L_x_104) ;  /* 0x0000099000007945 */ /* 0x000fe20003800200 */
[----:B------:R-:W-:Y:S01]  /*6290*/  F2FP.F16.E5M2.UNPACK_B R47, R73.H1 ;  /* 0x00000049ff2f723e */ /* 0x000fe200030004ff */
[--C-:B------:R-:W-:Y:S01]  /*62a0*/  HADD2.F32 R44, -RZ, R43.reuse.H0_H0 ;  /* 0x2000002bff2c7230 */ /* 0x100fe20000004100 */
[-C--:B------:R-:W-:Y:S01]  /*62b0*/  F2FP.F16.E5M2.UNPACK_B R49, R74.reuse ;  /* 0x0000004aff31723e */ /* 0x080fe200020004ff */
[----:B------:R-:W-:Y:S01]  /*62c0*/  HADD2.F32 R46, -RZ, R43.H1_H1 ;  /* 0x3000002bff2e7230 */ /* 0x000fe20000004100 */
[----:B------:R-:W-:Y:S01]  /*62d0*/  F2FP.F16.E5M2.UNPACK_B R51, R74.H1 ;  /* 0x0000004aff33723e */ /* 0x000fe200030004ff */
[--C-:B------:R-:W-:Y:S01]  /*62e0*/  HADD2.F32 R43, -RZ, R45.reuse.H0_H0 ;  /* 0x2000002dff2b7230 */ /* 0x100fe20000004100 */
[-C--:B------:R-:W-:Y:S01]  /*62f0*/  F2FP.F16.E5M2.UNPACK_B R53, R75.reuse ;  /* 0x0000004bff35723e */ /* 0x080fe200020004ff */
[----:B-12---:R-:W-:Y:S01]  /*6300*/  LDTM.16dp32bit_t0_t15.x32 R4, tmem[UR4] ;  /* 0x00000004000479ee */ /* 0x006fe20008a80000 */
[----:B------:R-:W3:Y:S01]  /*6310*/  LDTM.16dp32bit_t16_t31.x32 R4, tmem[UR4+0x20] ;  /* 0x00002004000479ee */ /* 0x000ee20008aa0000 */
[----:B------:R-:W-:Y:S01]  /*6320*/  IADD3 R112, PT, PT, R84, UR44, RZ ;  /* 0x0000002c54707c10 */ /* 0x000fe2000fffe0ff */
[----:B------:R-:W-:Y:S01]  /*6330*/  HADD2.F32 R48, -RZ, R45.H1_H1 ;  /* 0x3000002dff307230 */ /* 0x000fe20000004100 */
[----:B------:R-:W-:Y:S01]  /*6340*/  SHF.L.U32 R103, R90, 0x4, RZ ;  /* 0x000000045a677819 */ /* 0x000fe200000006ff */
[----:B------:R-:W-:Y:S01]  /*6350*/  HADD2.F32 R52, -RZ, R49.H1_H1 ;  /* 0x30000031ff347230 */ /* 0x000fe20000004100 */
[----:B------:R-:W-:Y:S01]  /*6360*/  F2FP.F16.E5M2.UNPACK_B R55, R75.H1 ;  /* 0x0000004bff37723e */ /* 0x000fe200030004ff */
[----:B------:R-:W-:Y:S01]  /*6370*/  HADD2.F32 R56, -RZ, R53.H1_H1 ;  /* 0x30000035ff387230 */ /* 0x000fe20000004100 */
[-C--:B------:R-:W-:Y:S01]  /*6380*/  F2FP.F16.E5M2.UNPACK_B R57, R76.reuse ;  /* 0x0000004cff39723e */ /* 0x080fe200020004ff */
[--C-:B------:R-:W-:Y:S01]  /*6390*/  HADD2.F32 R45, -RZ, R47.reuse.H0_H0 ;  /* 0x2000002fff2d7230 */ /* 0x100fe20000004100 */
[----:B------:R-:W-:Y:S01]  /*63a0*/  F2FP.F16.E5M2.UNPACK_B R59, R76.H1 ;  /* 0x0000004cff3b723e */ /* 0x000fe200030004ff */
[----:B------:R-:W-:Y:S01]  /*63b0*/  HADD2.F32 R50, -RZ, R47.H1_H1 ;  /* 0x3000002fff327230 */ /* 0x000fe20000004100 */
[-C--:B------:R-:W-:Y:S01]  /*63c0*/  F2FP.F16.E5M2.UNPACK_B R61, R77.reuse ;  /* 0x0000004dff3d723e */ /* 0x080fe200020004ff */
[----:B------:R-:W-:Y:S01]  /*63d0*/  HADD2.F32 R47, -RZ, R49.H0_H0 ;  /* 0x20000031ff2f7230 */ /* 0x000fe20000004100 */
[----:B------:R-:W-:Y:S01]  /*63e0*/  F2FP.F16.E5M2.UNPACK_B R63, R77.H1 ;  /* 0x0000004dff3f723e */ /* 0x000fe200030004ff */
[----:B------:R-:W-:Y:S01]  /*63f0*/  HADD2.F32 R60, -RZ, R57.H1_H1 ;  /* 0x30000039ff3c7230 */ /* 0x000fe20000004100 */
[-C--:B------:R-:W-:Y:S01]  /*6400*/  F2FP.F16.E5M2.UNPACK_B R65, R78.reuse ;  /* 0x0000004eff41723e */ /* 0x080fe200020004ff */
[----:B------:R-:W-:Y:S01]  /*6410*/  HADD2.F32 R64, -RZ, R61.H1_H1 ;  /* 0x3000003dff407230 */ /* 0x000fe20000004100 */
[----:B------:R-:W-:Y:S01]  /*6420*/  F2FP.F16.E5M2.UNPACK_B R67, R78.H1 ;  /* 0x0000004eff43723e */ /* 0x000fe200030004ff */
[----:B------:R-:W-:Y:S01]  /*6430*/  HADD2.F32 R49, -RZ, R51.H0_H0 ;  /* 0x20000033ff317230 */ /* 0x000fe20000004100 */
[----:B------:R-:W-:Y:S01]  /*6440*/  ISETP.NE.AND P0, PT, R97, RZ, PT ;  /* 0x000000ff6100720c */ /* 0x000fe20003f05270 */
[----:B------:R-:W-:Y:S01]  /*6450*/  HADD2.F32 R68, -RZ, R65.H1_H1 ;  /* 0x30000041ff447230 */ /* 0x000fe20000004100 */
[----:B------:R-:W-:Y:S01]  /*6460*/  ISETP.NE.AND P6, PT, R102, RZ, PT ;  /* 0x000000ff6600720c */ /* 0x000fe20003fc5270 */
[----:B------:R-:W-:Y:S02]  /*6470*/  HADD2.F32 R54, -RZ, R51.H1_H1 ;  /* 0x30000033ff367230 */ /* 0x000fe40000004100 */
[C---:B---3--:R-:W-:Y:S01]  /*6480*/  FMUL R0, R38.reuse, R4 ;  /* 0x0000000426007220 */ /* 0x048fe20000400000 */
[C---:B------:R-:W-:Y:S01]  /*6490*/  FMUL R2, R38.reuse, R5 ;  /* 0x0000000526027220 */ /* 0x040fe20000400000 */
[C---:B------:R-:W-:Y:S01]  /*64a0*/  FMUL R4, R38.reuse, R8 ;  /* 0x0000000826047220 */ /* 0x040fe20000400000 */
[C---:B------:R-:W-:Y:S01]  /*64b0*/  FMUL R5, R38.reuse, R9 ;  /* 0x0000000926057220 */ /* 0x040fe20000400000 */
[C---:B------:R-:W-:Y:S01]  /*64c0*/  FFMA R0, R41.reuse, R40, R0 ;  /* 0x0000002829007223 */ /* 0x040fe20000000000 */
[C---:B------:R-:W-:Y:S01]  /*64d0*/  FFMA R2, R41.reuse, R42, R2 ;  /* 0x0000002a29027223 */ /* 0x040fe20000000002 */
[C---:B------:R-:W-:Y:S01]  /*64e0*/  FMUL R8, R38.reuse, R12 ;  /* 0x0000000c26087220 */ /* 0x040fe20000400000 */
[C---:B------:R-:W-:Y:S01]  /*64f0*/  FMUL R9, R38.reuse, R13 ;  /* 0x0000000d26097220 */ /* 0x040fe20000400000 */
[----:B------:R-:W-:Y:S02]  /*6500*/  HADD2.F32 R51, -RZ, R53.H0_H0 ;  /* 0x20000035ff337230 */ /* 0x000fe40000004100 */
[C---:B------:R-:W-:Y:S01]  /*6510*/  FMUL R12, R38.reuse, R16 ;  /* 0x00000010260c7220 */ /* 0x040fe20000400000 */
        /* <DEDUP_REMOVED lines=13> */
[C---:B------:R-:W-:Y:S01]  /*65f0*/  FFMA R3, R41.reuse, R44, R3 ;  /* 0x0000002c29037223 */ /* 0x040fe20000000003 */
[----:B------:R-:W-:Y:S01]  /*6600*/  F2FP.F16.E5M2.UNPACK_B R40, R79 ;  /* 0x0000004fff28723e */ /* 0x000fe200020004ff */
[C---:B------:R-:W-:Y:S01]  /*6610*/  FFMA R7, R41.reuse, R46, R7 ;  /* 0x0000002e29077223 */ /* 0x040fe20000000007 */
[C---:B------:R-:W-:Y:S01]  /*6620*/  FFMA R4, R41.reuse, R43, R4 ;  /* 0x0000002b29047223 */ /* 0x040fe20000000004 */
[----:B------:R-:W-:Y:S01]  /*6630*/  F2FP.F16.E5M2.UNPACK_B R42, R79.H1 ;  /* 0x0000004fff2a723e */ /* 0x000fe200030004ff */
[C---:B------:R-:W-:Y:S01]  /*6640*/  FFMA R5, R41.reuse, R48, R5 ;  /* 0x0000003029057223 */ /* 0x040fe20000000005 */
[----:B------:R-:W-:Y:S01]  /*6650*/  FFMA R6, R41, R45, R6 ;  /* 0x0000002d29067223 */ /* 0x000fe20000000006 */
[----:B------:R-:W-:Y:S01]  /*6660*/  F2FP.SATFINITE.E5M2.F32.PACK_AB_MERGE_C R99, R7, R3, RZ ;  /* 0x000000030763723e */ /* 0x000fe200048060ff */
[C---:B------:R-:W-:Y:S01]  /*6670*/  FFMA R11, R41.reuse, R50, R11 ;  /* 0x00000032290b7223 */ /* 0x040fe2000000000b */
[C---:B------:R-:W-:Y:S01]  /*6680*/  FFMA R8, R41.reuse, R47, R8 ;  /* 0x0000002f29087223 */ /* 0x040fe20000000008 */
[----:B------:R-:W-:Y:S01]  /*6690*/  FMUL R10, R38, R14 ;  /* 0x0000000e260a7220 */ /* 0x000fe20000400000 */
[----:B------:R-:W-:Y:S01]  /*66a0*/  F2FP.SATFINITE.E5M2.F32.PACK_AB_MERGE_C R104, R2, R0, R99 ;  /* 0x000000000268723e */ /* 0x000fe20004806063 */
[----:B------:R-:W-:Y:S01]  /*66b0*/  FFMA R9, R41, R52, R9 ;  /* 0x0000003429097223 */ /* 0x000fe20000000009 */
[----:B------:R-:W-:Y:S01]  /*66c0*/  F2FP.SATFINITE.E5M2.F32.PACK_AB_MERGE_C R105, R11, R6, RZ ;  /* 0x000000060b69723e */ /* 0x000fe200048060ff */
[----:B------:R-:W-:Y:S01]  /*66d0*/  FFMA R10, R41, R49, R10 ;  /* 0x00000031290a7223 */ /* 0x000fe2000000000a */
[----:B------:R-:W-:Y:S01]  /*66e0*/  IADD3 R99, PT, PT, R112, R103, RZ ;  /* 0x0000006770637210 */ /* 0x000fe20007ffe0ff */
[C---:B------:R-:W-:Y:S01]  /*66f0*/  FMUL R15, R38.reuse, R15 ;  /* 0x0000000f260f7220 */ /* 0x040fe20000400000 */
[--C-:B------:R-:W-:Y:S01]  /*6700*/  HADD2.F32 R53, -RZ, R55.reuse.H0_H0 ;  /* 0x20000037ff357230 */ /* 0x100fe20000004100 */
[----:B------:R-:W-:Y:S01]  /*6710*/  F2FP.SATFINITE.E5M2.F32.PACK_AB_MERGE_C R105, R5, R4, R105 ;  /* 0x000000040569723e */ /* 0x000fe20004806069 */
[----:B------:R-:W-:Y:S02]  /*6720*/  HADD2.F32 R58, -RZ, R55.H1_H1 ;  /* 0x30000037ff3a7230 */ /* 0x000fe40000004100 */
[C---:B------:R-:W-:Y:S01]  /*6730*/  FFMA R15, R41.reuse, R54, R15 ;  /* 0x00000036290f7223 */ /* 0x040fe2000000000f */
[C---:B------:R-:W-:Y:S01]  /*6740*/  FFMA R12, R41.reuse, R51, R12 ;  /* 0x00000033290c7223 */ /* 0x040fe2000000000c */
[C---:B------:R-:W-:Y:S01]  /*6750*/  FFMA R13, R41.reuse, R56, R13 ;  /* 0x00000038290d7223 */ /* 0x040fe2000000000d */
[----:B------:R-:W-:Y:S02]  /*6760*/  HADD2.F32 R55, -RZ, R57.H0_H0 ;  /* 0x20000039ff377230 */ /* 0x000fe40000004100 */
[C---:B------:R-:W-:Y:S01]  /*6770*/  FMUL R14, R38.reuse, R18 ;  /* 0x00000012260e7220 */ /* 0x040fe20000400000 */
[C---:B------:R-:W-:Y:S01]  /*6780*/  FMUL R19, R38.reuse, R19 ;  /* 0x0000001326137220 */ /* 0x040fe20000400000 */
[--C-:B------:R-:W-:Y:S02]  /*6790*/  HADD2.F32 R57, -RZ, R59.reuse.H0_H0 ;  /* 0x2000003bff397230 */ /* 0x100fe40000004100 */
[C---:B------:R-:W-:Y:S01]  /*67a0*/  FMUL R18, R38.reuse, R22 ;  /* 0x0000001626127220 */ /* 0x040fe20000400000 */
[C---:B------:R-:W-:Y:S01]  /*67b0*/  FFMA R14, R41.reuse, R53, R14 ;  /* 0x00000035290e7223 */ /* 0x040fe2000000000e */
[----:B------:R-:W-:Y:S02]  /*67c0*/  HADD2.F32 R62, -RZ, R59.H1_H1 ;  /* 0x3000003bff3e7230 */ /* 0x000fe40000004100 */
[C---:B------:R-:W-:Y:S01]  /*67d0*/  FFMA R19, R41.reuse, R58, R19 ;  /* 0x0000003a29137223 */ /* 0x040fe20000000013 */
[----:B------:R-:W-:Y:S02]  /*67e0*/  HADD2.F32 R59, -RZ, R61.H0_H0 ;  /* 0x2000003dff3b7230 */ /* 0x000fe40000004100 */
[C---:B------:R-:W-:Y:S01]  /*67f0*/  FMUL R23, R38.reuse, R23 ;  /* 0x0000001726177220 */ /* 0x040fe20000400000 */
[C---:B------:R-:W-:Y:S01]  /*6800*/  FFMA R16, R41.reuse, R55, R16 ;  /* 0x0000003729107223 */ /* 0x040fe20000000010 */
[C---:B------:R-:W-:Y:S01]  /*6810*/  FFMA R17, R41.reuse, R60, R17 ;  /* 0x0000003c29117223 */ /* 0x040fe20000000011 */
[--C-:B------:R-:W-:Y:S02]  /*6820*/  HADD2.F32 R61, -RZ, R63.reuse.H0_H0 ;  /* 0x2000003fff3d7230 */ /* 0x100fe40000004100 */
[C---:B------:R-:W-:Y:S01]  /*6830*/  FFMA R18, R41.reuse, R57, R18 ;  /* 0x0000003929127223 */ /* 0x040fe20000000012 */
[----:B------:R-:W-:Y:S02]  /*6840*/  HADD2.F32 R66, -RZ, R63.H1_H1 ;  /* 0x3000003fff427230 */ /* 0x000fe40000004100 */
[C---:B------:R-:W-:Y:S01]  /*6850*/  FMUL R22, R38.reuse, R26 ;  /* 0x0000001a26167220 */ /* 0x040fe20000400000 */
[----:B------:R-:W-:Y:S02]  /*6860*/  HADD2.F32 R63, -RZ, R65.H0_H0 ;  /* 0x20000041ff3f7230 */ /* 0x000fe40000004100 */
[C---:B------:R-:W-:Y:S01]  /*6870*/  FFMA R23, R41.reuse, R62, R23 ;  /* 0x0000003e29177223 */ /* 0x040fe20000000017 */
[C---:B------:R-:W-:Y:S01]  /*6880*/  FMUL R27, R38.reuse, R27 ;  /* 0x0000001b261b7220 */ /* 0x040fe20000400000 */
[C---:B------:R-:W-:Y:S01]  /*6890*/  FFMA R20, R41.reuse, R59, R20 ;  /* 0x0000003b29147223 */ /* 0x040fe20000000014 */
[C---:B------:R-:W-:Y:S01]  /*68a0*/  FFMA R21, R41.reuse, R64, R21 ;  /* 0x0000004029157223 */ /* 0x040fe20000000015 */
[--C-:B------:R-:W-:Y:S02]  /*68b0*/  HADD2.F32 R65, -RZ, R67.reuse.H0_H0 ;  /* 0x20000043ff417230 */ /* 0x100fe40000004100 */
[C---:B------:R-:W-:Y:S01]  /*68c0*/  FFMA R22, R41.reuse, R61, R22 ;  /* 0x0000003d29167223 */ /* 0x040fe20000000016 */
[----:B------:R-:W-:Y:S02]  /*68d0*/  HADD2.F32 R70, -RZ, R67.H1_H1 ;  /* 0x30000043ff467230 */ /* 0x000fe40000004100 */
[C---:B------:R-:W-:Y:S01]  /*68e0*/  FMUL R26, R38.reuse, R30 ;  /* 0x0000001e261a7220 */ /* 0x040fe20000400000 */
[--C-:B------:R-:W-:Y:S02]  /*68f0*/  HADD2.F32 R67, -RZ, R40.reuse.H0_H0 ;  /* 0x20000028ff437230 */ /* 0x100fe40000004100 */
[C---:B------:R-:W-:Y:S01]  /*6900*/  FFMA R27, R41.reuse, R66, R27 ;  /* 0x00000042291b7223 */ /* 0x040fe2000000001b */
[C---:B------:R-:W-:Y:S01]  /*6910*/  FMUL R31, R38.reuse, R31 ;  /* 0x0000001f261f7220 */ /* 0x040fe20000400000 */
[C---:B------:R-:W-:Y:S01]  /*6920*/  FFMA R24, R41.reuse, R63, R24 ;  /* 0x0000003f29187223 */ /* 0x040fe20000000018 */
[----:B------:R-:W-:Y:S02]  /*6930*/  HADD2.F32 R40, -RZ, R40.H1_H1 ;  /* 0x30000028ff287230 */ /* 0x000fe40000004100 */
[C---:B------:R-:W-:Y:S01]  /*6940*/  FFMA R25, R41.reuse, R68, R25 ;  /* 0x0000004429197223 */ /* 0x040fe20000000019 */
[--C-:B------:R-:W-:Y:S02]  /*6950*/  HADD2.F32 R69, -RZ, R42.reuse.H0_H0 ;  /* 0x2000002aff457230 */ /* 0x100fe40000004100 */
[C---:B------:R-:W-:Y:S01]  /*6960*/  FFMA R26, R41.reuse, R65, R26 ;  /* 0x00000041291a7223 */ /* 0x040fe2000000001a */
[----:B------:R-:W-:Y:S02]  /*6970*/  HADD2.F32 R42, -RZ, R42.H1_H1 ;  /* 0x3000002aff2a7230 */ /* 0x000fe40000004100 */
[C---:B------:R-:W-:Y:S01]  /*6980*/  FMUL R30, R38.reuse, R34 ;  /* 0x00000022261e7220 */ /* 0x040fe20000400000 */
[----:B------:R-:W-:Y:S01]  /*6990*/  FFMA R31, R41, R70, R31 ;  /* 0x00000046291f7223 */ /* 0x000fe2000000001f */
[----:B------:R-:W-:Y:S01]  /*69a0*/  FMUL R35, R38, R35 ;  /* 0x0000002326237220 */ /* 0x000fe20000400000 */
[----:B------:R-:W-:Y:S01]  /*69b0*/  F2FP.SATFINITE.E5M2.F32.PACK_AB_MERGE_C R106, R15, R10, RZ ;  /* 0x0000000a0f6a723e */ /* 0x000fe200048060ff */
[----:B------:R-:W-:Y:S01]  /*69c0*/  FFMA R28, R41, R67, R28 ;  /* 0x00000043291c7223 */ /* 0x000fe2000000001c */
[----:B------:R-:W-:Y:S01]  /*69d0*/  F2FP.SATFINITE.E5M2.F32.PACK_AB_MERGE_C R107, R19, R14, RZ ;  /* 0x0000000e136b723e */ /* 0x000fe200048060ff */
[C---:B------:R-:W-:Y:S01]  /*69e0*/  FFMA R29, R41.reuse, R40, R29 ;  /* 0x00000028291d7223 */ /* 0x040fe2000000001d */
[C---:B------:R-:W-:Y:S01]  /*69f0*/  FFMA R30, R41.reuse, R69, R30 ;  /* 0x00000045291e7223 */ /* 0x040fe2000000001e */
[----:B------:R-:W-:Y:S01]  /*6a00*/  FFMA R35, R41, R42, R35 ;  /* 0x0000002a29237223 */ /* 0x000fe20000000023 */
[----:B------:R-:W-:Y:S02]  /*6a10*/  F2FP.SATFINITE.E5M2.F32.PACK_AB_MERGE_C R106, R9, R8, R106 ;  /* 0x00000008096a723e */ /* 0x000fe4000480606a */
[----:B------:R-:W-:Y:S02]  /*6a20*/  F2FP.SATFINITE.E5M2.F32.PACK_AB_MERGE_C R107, R13, R12, R107 ;  /* 0x0000000c0d6b723e */ /* 0x000fe4000480606b */
[----:B------:R-:W-:Y:S02]  /*6a30*/  F2FP.SATFINITE.E5M2.F32.PACK_AB_MERGE_C R108, R23, R18, RZ ;  /* 0x00000012176c723e */ /* 0x000fe400048060ff */
[----:B------:R-:W-:Y:S01]  /*6a40*/  F2FP.SATFINITE.E5M2.F32.PACK_AB_MERGE_C R109, R27, R22, RZ ;  /* 0x000000161b6d723e */ /* 0x000fe200048060ff */
[----:B------:R1:W-:Y:S01]  /*6a50*/  STS.128 [R84+UR44+0x4200], R104 ;  /* 0x0042006854007988 */ /* 0x0003e20008000c2c */
[----:B------:R-:W-:Y:S02]  /*6a60*/  F2FP.SATFINITE.E5M2.F32.PACK_AB_MERGE_C R113, R31, R26, RZ ;  /* 0x0000001a1f71723e */ /* 0x000fe400048060ff */
[----:B------:R-:W-:Y:S02]  /*6a70*/  F2FP.SATFINITE.E5M2.F32.PACK_AB_MERGE_C R114, R35, R30, RZ ;  /* 0x0000001e2372723e */ /* 0x000fe400048060ff */
[----:B------:R-:W-:Y:S02]  /*6a80*/  F2FP.SATFINITE.E5M2.F32.PACK_AB_MERGE_C R108, R17, R16, R108 ;  /* 0x00000010116c723e */ /* 0x000fe4000480606c */
[----:B------:R-:W-:Y:S02]  /*6a90*/  F2FP.SATFINITE.E5M2.F32.PACK_AB_MERGE_C R109, R21, R20, R109 ;  /* 0x00000014156d723e */ /* 0x000fe4000480606d */
[----:B------:R-:W-:Y:S02]  /*6aa0*/  F2FP.SATFINITE.E5M2.F32.PACK_AB_MERGE_C R110, R25, R24, R113 ;  /* 0x00000018196e723e */ /* 0x000fe40004806071 */
[----:B------:R-:W-:Y:S02]  /*6ab0*/  F2FP.SATFINITE.E5M2.F32.PACK_AB_MERGE_C R111, R29, R28, R114 ;  /* 0x0000001c1d6f723e */ /* 0x000fe40004806072 */
[----:B------:R-:W-:Y:S02]  /*6ac0*/  LEA R112, R93, UR44, 0x3 ;  /* 0x0000002c5d707c11 */ /* 0x000fe4000f8e18ff */
[----:B------:R-:W-:Y:S01]  /*6ad0*/  @P6 SHF.L.U32 R113, R91, 0x1f, RZ ;  /* 0x0000001f5b716819 */ /* 0x000fe200000006ff */
[----:B------:R1:W-:Y:S01]  /*6ae0*/  STS.128 [R99+0x4210], R108 ;  /* 0x0042106c63007388 */ /* 0x0003e20000000c00 */
[----:B------:R-:W-:Y:S01]  /*6af0*/  @!PT LDS RZ, [RZ] ;  /* 0x00000000fffff984 */ /* 0x000fe20000000800 */
[----:B------:R-:W-:Y:S01]  /*6b00*/  @!PT LDS RZ, [RZ] ;  /* 0x00000000fffff984 */ /* 0x000fe20000000800 */
[----:B------:R-:W-:Y:S01]  /*6b10*/  @!PT LDS RZ, [RZ] ;  /* 0x00000000fffff984 */ /* 0x000fe20000000800 */
[----:B------:R-:W-:Y:S01]  /*6b20*/  @!PT LDS RZ, [RZ] ;  /* 0x00000000fffff984 */ /* 0x000fe20000000800 */
[----:B------:R2:W-:Y:S07]  /*6b30*/  MEMBAR.ALL.CTA ;  /* 0x0000000000007992 */ /* 0x0005ee0000008000 */
[----:B--2---:R-:W2:Y:S02]  /*6b40*/  FENCE.VIEW.ASYNC.S ;  /* 0x00000000000073c6 */ /* 0x004ea40000000000 */
[----:B--2---:R-:W-:Y:S06]  /*6b50*/  BAR.SYNC.DEFER_BLOCKING 0x1, 0x80 ;  /* 0x0042000000007b1d */ /* 0x004fec0000010000 */
[----:B------:R-:W-:Y:S05]  /*6b60*/  @P0 BRA `(.L_x_105) ;  /* 0x0000000000280947 */ /* 0x000fea0003800000 */
[----:B------:R-:W-:Y:S01]  /*6b70*/  UIADD3 UR4, UPT, UPT, UR44, 0x4200, URZ ;  /* 0x000042002c047890 */ /* 0x000fe2000fffe0ff */
[----:B------:R-:W-:Y:S05]  /*6b80*/  UMOV UR51, UR36 ;  /* 0x0000002400337c82 */ /* 0x000fea0008000000 */
[----:B------:R-:W-:Y:S01]  /*6b90*/  MOV R96, UR4 ;  /* 0x0000000400607c02 */ /* 0x000fe20008000f00 */
[----:B------:R-:W-:Y:S03]  /*6ba0*/  UIADD3 UR4, UP0, UPT, UR62, 0x680, URZ ;  /* 0x000006803e047890 */ /* 0x000fe6000ff1e0ff */
[----:B------:R-:W-:Y:S01]  /*6bb0*/  R2UR UR48, R96 ;  /* 0x00000000603072ca */ /* 0x000fe200000e0000 */
[----:B------:R-:W-:Y:S11]  /*6bc0*/  UIADD3.X UR5, UPT, UPT, URZ, UR63, URZ, UP0, !UPT ;  /* 0x0000003fff057290 */ /* 0x000ff600087fe4ff */
[----:B------:R-:W-:Y:S01]  /*6bd0*/  @!UPT UIADD3 URZ, UPT, UPT, URZ, URZ, URZ ;  /* 0x000000fffffff290 */ /* 0x000fe2000fffe0ff */
[----:B------:R2:W-:Y:S01]  /*6be0*/  UTMASTG.3D [UR48], [UR4] ;  /* 0x00000030040073b5 */ /* 0x0005e20008010000 */
[----:B------:R0:W-:Y:S01]  /*6bf0*/  UTMACMDFLUSH ;  /* 0x00000000000079b7 */ /* 0x0001e20000000000 */
[----:B--2---:R-:W-:Y:S04]  /*6c00*/  DEPBAR.LE SB0, 0x1 ;  /* 0x000080400000791a */ /* 0x004fe80000000000 */
.L_x_105:
[----:B------:R-:W-:Y:S05]  /*6c10*/  BSYNC.RECONVERGENT B0 ;  /* 0x0000000000007941 */ /* 0x000fea0003800200 */
.L_x_104:
[----:B------:R-:W-:Y:S06]  /*6c20*/  BAR.SYNC.DEFER_BLOCKING 0x1, 0x80 ;  /* 0x0042000000007b1d */ /* 0x000fec0000010000 */
[----:B------:R-:W2:Y:S01]  /*6c30*/  @P6 SYNCS.PHASECHK.TRANS64.TRYWAIT P0, [R112+URZ+0x30], R113 ;  /* 0x00003071700065a7 */ /* 0x000ea200080011ff */
[----:B------:R-:W-:Y:S01]  /*6c40*/  BSSY B1, `(.L_x_106) ;  /* 0x0000020000017945 */ /* 0x000fe20003800000 */
[----:B--2---:R-:W-:Y:S03]  /*6c50*/  @P6 SEL R100, RZ, 0x1, !P0 ;  /* 0x00000001ff646807 */ /* 0x004fe60004000000 */
[----:B------:R-:W-:Y:S05]  /*6c60*/  @!P6 BRA `(.L_x_107) ;  /* 0x000000000074e947 */ /* 0x000fea0003800000 */
[----:B------:R-:W-:Y:S01]  /*6c70*/  ISETP.NE.AND P1, PT, R101, RZ, PT ;  /* 0x000000ff6500720c */ /* 0x000fe20003f25270 */
[----:B------:R-:W2:Y:S01]  /*6c80*/  S2R R0, SR_CgaCtaId ;  /* 0x0000000000007919 */ /* 0x000ea20000008800 */
[----:B------:R-:W-:Y:S01]  /*6c90*/  ISETP.NE.AND P0, PT, R100, RZ, PT ;  /* 0x000000ff6400720c */ /* 0x000fe20003f05270 */
[----:B------:R-:W-:Y:S10]  /*6ca0*/  BSSY B0, `(.L_x_108) ;  /* 0x0000008000007945 */ /* 0x000ff40003800000 */
[----:B------:R-:W-:Y:S05]  /*6cb0*/  @P1 IMAD R2, R93, 0x1000, R84 ;  /* 0x000010005d021824 */ /* 0x000fea00078e0254 */
[----:B------:R-:W-:Y:S05]  /*6cc0*/  @P1 IADD3 R4, PT, PT, R2, UR44, RZ ;  /* 0x0000002c02041c10 */ /* 0x000fea000fffe0ff */
[----:B------:R-:W-:Y:S01]  /*6cd0*/  @P1 IMAD.IADD R4, R4, 0x1, R103 ;  /* 0x0000000104041824 */ /* 0x000fe200078e0267 */
[----:B------:R-:W-:Y:S06]  /*6ce0*/  @P0 BRA `(.L_x_109) ;  /* 0x00000000000c0947 */ /* 0x000fec0003800000 */
[----:B------:R-:W-:Y:S04]  /*6cf0*/  SHF.L.U32 R3, R91, 0x1f, RZ ;  /* 0x0000001f5b037819 */ /* 0x000fe800000006ff */
[----:B------:R-:W3:Y:S02]  /*6d00*/  SYNCS.PHASECHK.TRANS64.TRYWAIT P0, [R112+URZ+0x30], R3 ;  /* 0x00003003700075a7 */ /* 0x000ee400080011ff */
[----:B---3--:R-:W-:Y:S05]  /*6d10*/  @!P0 BRA `(.L_x_110) ;  /* 0x0000003000ac8947 */ /* 0x008fea0003800000 */
.L_x_109:
[----:B------:R-:W-:Y:S05]  /*6d20*/  BSYNC B0 ;  /* 0x0000000000007941 */ /* 0x000fea0003800000 */
.L_x_108:
[----:B------:R-:W-:Y:S01]  /*6d30*/  ISETP.NE.AND P0, PT, R101, RZ, PT ;  /* 0x000000ff6500720c */ /* 0x000fe20003f05270 */
[----:B---3--:R-:W-:Y:S02]  /*6d40*/  VIADD R3, R112, 0x50 ;  /* 0x0000005070037836 */ /* 0x008fe40000000000 */
[----:B------:R-:W-:Y:S03]  /*6d50*/  VIADD R93, R93, 0x1 ;  /* 0x000000015d5d7836 */ /* 0x000fe60000000000 */
[----:B--2---:R-:W-:Y:S07]  /*6d60*/  PRMT R0, R0, 0x654, R3 ;  /* 0x0000065400007816 */ /* 0x004fee0000000003 */
[----:B------:R2:W3:Y:S04]  /*6d70*/  @P0 LDS.128 R72, [R2+UR44+0x200] ;  /* 0x0002002c02480984 */ /* 0x0004e80008000c00 */
[----:B------:R2:W4:Y:S01]  /*6d80*/  @P0 LDS.128 R76, [R4+0x210] ;  /* 0x00021000044c0984 */ /* 0x0005220000000c00 */
        /* <DEDUP_REMOVED lines=10> */
[----:B--23--:R-:W-:Y:S02]  /*6e30*/  LOP3.LUT R91, R91, R0, RZ, 0x3c, !PT ;  /* 0x000000005b5b7212 */ /* 0x00cfe400078e3cff */
.L_x_107:
[----:B------:R-:W-:Y:S05]  /*6e40*/  BSYNC B1 ;  /* 0x0000000000017941 */ /* 0x000fea0003800000 */
.L_x_106:
[----:B------:R-:W-:Y:S05]  /*6e50*/  VIADD R3, R39, 0x40 ;  /* 0x0000004027037836 */ /* 0x000fea0000000000 */
[----:B------:R-:W-:Y:S04]  /*6e60*/  SHF.R.U32.HI R3, RZ, 0x15, R3 ;  /* 0x00000015ff037819 */ /* 0x000fe80000011603 */
[----:B------:R-:W-:Y:S11]  /*6e70*/  LOP3.LUT P0, RZ, R3, 0x3, R86, 0x48, !PT ;  /* 0x0000000303ff7812 */ /* 0x000ff60007804856 */
[----:B------:R-:W-:Y:S02]  /*6e80*/  @!UPT UIADD3 URZ, UPT, UPT, URZ, URZ, URZ ;  /* 0x000000fffffff290 */ /* 0x000fe4000fffe0ff */
[----:B------:R-:W-:Y:S05]  /*6e90*/  @!P0 BRA `(.L_x_111) ;  /* 0x0000000000408947 */ /* 0x000fea0003800000 */
[----:B------:R-:W2:Y:S01]  /*6ea0*/  LDCU.64 UR8, c[0x4][0x78] ;  /* 0x01000f00ff0877ac */ /* 0x000ea20008000a00 */
[----:B------:R-:W-:Y:S01]  /*6eb0*/  MOV R3, 0x0 ;  /* 0x0000000000037802 */ /* 0x000fe20000000f00 */
[----:B------:R-:W-:Y:S02]  /*6ec0*/  HFMA2 R12, -RZ, RZ, 0, 5.9604644775390625e-08 ;  /* 0x00000001ff0c7431 */ /* 0x000fe400000001ff */
[----:B------:R-:W-:Y:S02]  /*6ed0*/  IMAD.MOV.U32 R8, RZ, RZ, 0x192 ;  /* 0x00000192ff087424 */ /* 0x000fe400078e00ff */
[----:B------:R-:W-:Y:S01]  /*6ee0*/  IMAD.MOV.U32 R13, RZ, RZ, RZ ;  /* 0x000000ffff0d7224 */ /* 0x000fe200078e00ff */
[----:B------:R-:W3:Y:S01]  /*6ef0*/  LDCU.64 UR6, c[0x4][0x80] ;  /* 0x01001000ff0677ac */ /* 0x000ee20008000a00 */
[----:B------:R-:W1:Y:S01]  /*6f00*/  LDC.64 R2, c[0x4][R3] ;  /* 0x0100000003027b82 */ /* 0x000e620000000a00 */
[----:B------:R-:W5:Y:S01]  /*6f10*/  LDCU.64 UR4, c[0x4][0x18] ;  /* 0x01000300ff0477ac */ /* 0x000f620008000a00 */
[----:B--2---:R-:W-:Y:S01]  /*6f20*/  MOV R5, UR9 ;  /* 0x0000000900057c02 */ /* 0x004fe20008000f00 */
[----:B------:R-:W-:Y:S01]  /*6f30*/  IMAD.U32 R4, RZ, RZ, UR8 ;  /* 0x00000008ff047e24 */ /* 0x000fe2000f8e00ff */
[----:B---3--:R-:W-:Y:S01]  /*6f40*/  MOV R7, UR7 ;  /* 0x0000000700077c02 */ /* 0x008fe20008000f00 */
[----:B------:R-:W-:Y:S01]  /*6f50*/  IMAD.U32 R6, RZ, RZ, UR6 ;  /* 0x00000006ff067e24 */ /* 0x000fe2000f8e00ff */
[----:B-----5:R-:W-:Y:S01]  /*6f60*/  MOV R11, UR5 ;  /* 0x00000005000b7c02 */ /* 0x020fe20008000f00 */
[----:B------:R-:W-:Y:S02]  /*6f70*/  IMAD.U32 R10, RZ, RZ, UR4 ;  /* 0x00000004ff0a7e24 */ /* 0x000fe4000f8e00ff */
[----:B------:R-:W-:Y:S07]  /*6f80*/  LEPC R20, `(.L_x_111) ;  /* 0x000000001014794e */ /* 0x000fee0000000000 */
[----:B-1--4-:R-:W-:Y:S05]  /*6f90*/  CALL.ABS.NOINC R2 ;  /* 0x0000000002007343 */ /* 0x012fea0003c00000 */
.L_x_111:
        /* <DEDUP_REMOVED lines=14> */
[----:B------:R-:W-:Y:S01]  /*7080*/  F2FP.F16.E5M2.UNPACK_B R54, R75 ;  /* 0x0000004bff36723e */ /* 0x000fe200020004ff */
[----:B------:R-:W-:Y:S01]  /*7090*/  LDTM.16dp32bit_t0_t15.x32 R4, tmem[UR4+0x40] ;  /* 0x00004004000479ee */ /* 0x000fe20008a80000 */
[----:B------:R-:W2:Y:S01]  /*70a0*/  LDTM.16dp32bit_t16_t31.x32 R4, tmem[UR4+0x60] ;  /* 0x00006004000479ee */ /* 0x000ea20008aa0000 */
[----:B------:R-:W-:Y:S01]  /*70b0*/  HADD2.F32 R46, -RZ, R46.H1_H1 ;  /* 0x3000002eff2e7230 */ /* 0x000fe20000004100 */
[----:B----4-:R-:W-:Y:S01]  /*70c0*/  F2FP.F16.E5M2.UNPACK_B R58, R76 ;  /* 0x0000004cff3a723e */ /* 0x010fe200020004ff */
[--C-:B------:R-:W-:Y:S01]  /*70d0*/  HADD2.F32 R49, -RZ, R50.reuse.H0_H0 ;  /* 0x20000032ff317230 */ /* 0x100fe20000004100 */
[----:B------:R-:W-:Y:S01]  /*70e0*/  F2FP.F16.E5M2.UNPACK_B R62, R77 ;  /* 0x0000004dff3e723e */ /* 0x000fe200020004ff */
[----:B------:R-:W-:Y:S01]  /*70f0*/  HADD2.F32 R50, -RZ, R50.H1_H1 ;  /* 0x30000032ff327230 */ /* 0x000fe20000004100 */
[----:B------:R-:W-:Y:S01]  /*7100*/  F2FP.F16.E5M2.UNPACK_B R66, R78 ;  /* 0x0000004eff42723e */ /* 0x000fe200020004ff */
[--C-:B------:R-:W-:Y:S01]  /*7110*/  HADD2.F32 R53, -RZ, R54.reuse.H0_H0 ;  /* 0x20000036ff357230 */ /* 0x100fe20000004100 */
[----:B------:R-:W-:Y:S01]  /*7120*/  F2FP.F16.E5M2.UNPACK_B R70, R79 ;  /* 0x0000004fff46723e */ /* 0x000fe200020004ff */
[----:B------:R-:W-:Y:S01]  /*7130*/  HADD2.F32 R54, -RZ, R54.H1_H1 ;  /* 0x30000036ff367230 */ /* 0x000fe20000004100 */
[----:B------:R-:W-:Y:S01]  /*7140*/  F2FP.F16.E5M2.UNPACK_B R56, R75.H1 ;  /* 0x0000004bff38723e */ /* 0x000fe200030004ff */
[--C-:B------:R-:W-:Y:S01]  /*7150*/  HADD2.F32 R57, -RZ, R58.reuse.H0_H0 ;  /* 0x2000003aff397230 */ /* 0x100fe20000004100 */
[----:B------:R-:W-:Y:S01]  /*7160*/  F2FP.F16.E5M2.UNPACK_B R60, R76.H1 ;  /* 0x0000004cff3c723e */ /* 0x000fe200030004ff */
[----:B------:R-:W-:Y:S01]  /*7170*/  HADD2.F32 R58, -RZ, R58.H1_H1 ;  /* 0x3000003aff3a7230 */ /* 0x000fe20000004100 */
[----:B------:R-:W-:Y:S01]  /*7180*/  F2FP.F16.E5M2.UNPACK_B R64, R77.H1 ;  /* 0x0000004dff40723e */ /* 0x000fe200030004ff */
[--C-:B------:R-:W-:Y:S01]  /*7190*/  HADD2.F32 R61, -RZ, R62.reuse.H0_H0 ;  /* 0x2000003eff3d7230 */ /* 0x100fe20000004100 */
[----:B------:R-:W-:Y:S01]  /*71a0*/  F2FP.F16.E5M2.UNPACK_B R68, R78.H1 ;  /* 0x0000004eff44723e */ /* 0x000fe200030004ff */
[----:B------:R-:W-:Y:S01]  /*71b0*/  HADD2.F32 R62, -RZ, R62.H1_H1 ;  /* 0x3000003eff3e7230 */ /* 0x000fe20000004100 */
[----:B------:R-:W-:Y:S01]  /*71c0*/  ISETP.NE.AND P0, PT, R97, RZ, PT ;  /* 0x000000ff6100720c */ /* 0x000fe20003f05270 */
[--C-:B------:R-:W-:Y:S01]  /*71d0*/  HADD2.F32 R65, -RZ, R66.reuse.H0_H0 ;  /* 0x20000042ff417230 */ /* 0x100fe20000004100 */
[----:B------:R-:W-:Y:S01]  /*71e0*/  ISETP.NE.AND P6, PT, R102, RZ, PT ;  /* 0x000000ff6600720c */ /* 0x000fe20003fc5270 */
[----:B------:R-:W-:Y:S02]  /*71f0*/  HADD2.F32 R66, -RZ, R66.H1_H1 ;  /* 0x30000042ff427230 */ /* 0x000fe40000004100 */
[--C-:B------:R-:W-:Y:S02]  /*7200*/  HADD2.F32 R69, -RZ, R70.reuse.H0_H0 ;  /* 0x20000046ff457230 */ /* 0x100fe40000004100 */
[C---:B--2---:R-:W-:Y:S01]  /*7210*/  FMUL R0, R38.reuse, R4 ;  /* 0x0000000426007220 */ /* 0x044fe20000400000 */
[C---:B------:R-:W-:Y:S01]  /*7220*/  FMUL R2, R38.reuse, R5 ;  /* 0x0000000526027220 */ /* 0x040fe20000400000 */
[C---:B------:R-:W-:Y:S01]  /*7230*/  FMUL R4, R38.reuse, R8 ;  /* 0x0000000826047220 */ /* 0x040fe20000400000 */
[C---:B------:R-:W-:Y:S01]  /*7240*/  FMUL R5, R38.reuse, R9 ;  /* 0x0000000926057220 */ /* 0x040fe20000400000 */
[C---:B------:R-:W-:Y:S01]  /*7250*/  FFMA R0, R41.reuse, R40, R0 ;  /* 0x0000002829007223 */ /* 0x040fe20000000000 */
[C---:B------:R-:W-:Y:S01]  /*7260*/  FFMA R2, R41.reuse, R43, R2 ;  /* 0x0000002b29027223 */ /* 0x040fe20000000002 */
        /* <DEDUP_REMOVED lines=10> */
[----:B------:R-:W-:Y:S02]  /*7310*/  HADD2.F32 R70, -RZ, R70.H1_H1 ;  /* 0x30000046ff467230 */ /* 0x000fe40000004100 */
[C---:B------:R-:W-:Y:S01]  /*7320*/  FMUL R28, R38.reuse, R32 ;  /* 0x00000020261c7220 */ /* 0x040fe20000400000 */
[C---:B------:R-:W-:Y:S01]  /*7330*/  FMUL R29, R38.reuse, R33 ;  /* 0x00000021261d7220 */ /* 0x040fe20000400000 */
[C---:B------:R-:W-:Y:S01]  /*7340*/  FMUL R3, R38.reuse, R6 ;  /* 0x0000000626037220 */ /* 0x040fe20000400000 */
[C---:B------:R-:W-:Y:S01]  /*7350*/  FMUL R7, R38.reuse, R7 ;  /* 0x0000000726077220 */ /* 0x040fe20000400000 */
[--C-:B------:R-:W-:Y:S02]  /*7360*/  HADD2.F32 R47, -RZ, R48.reuse.H0_H0 ;  /* 0x20000030ff2f7230 */ /* 0x100fe40000004100 */
[C---:B------:R-:W-:Y:S01]  /*7370*/  FMUL R6, R38.reuse, R10 ;  /* 0x0000000a26067220 */ /* 0x040fe20000400000 */
[C---:B------:R-:W-:Y:S01]  /*7380*/  FFMA R3, R41.reuse, R42, R3 ;  /* 0x0000002a29037223 */ /* 0x040fe20000000003 */
[----:B------:R-:W-:Y:S02]  /*7390*/  HADD2.F32 R48, -RZ, R48.H1_H1 ;  /* 0x30000030ff307230 */ /* 0x000fe40000004100 */
[C---:B------:R-:W-:Y:S01]  /*73a0*/  FFMA R7, R41.reuse, R44, R7 ;  /* 0x0000002c29077223 */ /* 0x040fe20000000007 */
[C---:B------:R-:W-:Y:S01]  /*73b0*/  FFMA R4, R41.reuse, R45, R4 ;  /* 0x0000002d29047223 */ /* 0x040fe20000000004 */
[C---:B------:R-:W-:Y:S01]  /*73c0*/  FFMA R5, R41.reuse, R46, R5 ;  /* 0x0000002e29057223 */ /* 0x040fe20000000005 */
[----:B------:R-:W-:Y:S01]  /*73d0*/  FFMA R6, R41, R47, R6 ;  /* 0x0000002f29067223 */ /* 0x000fe20000000006 */
[----:B------:R-:W-:Y:S01]  /*73e0*/  FMUL R11, R38, R11 ;  /* 0x0000000b260b7220 */ /* 0x000fe20000400000 */
[----:B------:R-:W-:Y:S01]  /*73f0*/  F2FP.F16.E5M2.UNPACK_B R40, R79.H1 ;  /* 0x0000004fff28723e */ /* 0x000fe200030004ff */
[--C-:B------:R-:W-:Y:S01]  /*7400*/  HADD2.F32 R51, -RZ, R52.reuse.H0_H0 ;  /* 0x20000034ff337230 */ /* 0x100fe20000004100 */
[----:B-1----:R-:W-:Y:S01]  /*7410*/  F2FP.SATFINITE.E5M2.F32.PACK_AB_MERGE_C R105, R7, R3, RZ ;  /* 0x000000030769723e */ /* 0x002fe200048060ff */
[C---:B------:R-:W-:Y:S01]  /*7420*/  FFMA R11, R41.reuse, R48, R11 ;  /* 0x00000030290b7223 */ /* 0x040fe2000000000b */
[C---:B------:R-:W-:Y:S01]  /*7430*/  FFMA R8, R41.reuse, R49, R8 ;  /* 0x0000003129087223 */ /* 0x040fe20000000008 */
[----:B------:R-:W-:Y:S01]  /*7440*/  FFMA R9, R41, R50, R9 ;  /* 0x0000003229097223 */ /* 0x000fe20000000009 */
[----:B------:R-:W-:Y:S01]  /*7450*/  F2FP.SATFINITE.E5M2.F32.PACK_AB_MERGE_C R104, R2, R0, R105 ;  /* 0x000000000268723e */ /* 0x000fe20004806069 */
[----:B------:R-:W-:Y:S01]  /*7460*/  HADD2.F32 R52, -RZ, R52.H1_H1 ;  /* 0x30000034ff347230 */ /* 0x000fe20000004100 */
[----:B------:R-:W-:Y:S01]  /*7470*/  F2FP.SATFINITE.E5M2.F32.PACK_AB_MERGE_C R106, R11, R6, RZ ;  /* 0x000000060b6a723e */ /* 0x000fe200048060ff */
[C---:B------:R-:W-:Y:S01]  /*7480*/  FMUL R10, R38.reuse, R14 ;  /* 0x0000000e260a7220 */ /* 0x040fe20000400000 */
[C---:B------:R-:W-:Y:S01]  /*7490*/  FMUL R15, R38.reuse, R15 ;  /* 0x0000000f260f7220 */ /* 0x040fe20000400000 */
[--C-:B------:R-:W-:Y:S01]  /*74a0*/  HADD2.F32 R55, -RZ, R56.reuse.H0_H0 ;  /* 0x20000038ff377230 */ /* 0x100fe20000004100 */
[----:B------:R-:W-:Y:S01]  /*74b0*/  F2FP.SATFINITE.E5M2.F32.PACK_AB_MERGE_C R105, R5, R4, R106 ;  /* 0x000000040569723e */ /* 0x000fe2000480606a */
[C---:B------:R-:W-:Y:S01]  /*74c0*/  FFMA R10, R41.reuse, R51, R10 ;  /* 0x00000033290a7223 */ /* 0x040fe2000000000a */
[C---:B------:R-:W-:Y:S01]  /*74d0*/  FFMA R15, R41.reuse, R52, R15 ;  /* 0x00000034290f7223 */ /* 0x040fe2000000000f */
[C---:B------:R-:W-:Y:S01]  /*74e0*/  FFMA R12, R41.reuse, R53, R12 ;  /* 0x00000035290c7223 */ /* 0x040fe2000000000c */
[C---:B------:R-:W-:Y:S01]  /*74f0*/  FFMA R13, R41.reuse, R54, R13 ;  /* 0x00000036290d7223 */ /* 0x040fe2000000000d */
[----:B------:R-:W-:Y:S02]  /*7500*/  HADD2.F32 R56, -RZ, R56.H1_H1 ;  /* 0x30000038ff387230 */ /* 0x000fe40000004100 */
[C---:B------:R-:W-:Y:S01]  /*7510*/  FMUL R14, R38.reuse, R18 ;  /* 0x00000012260e7220 */ /* 0x040fe20000400000 */
[C---:B------:R-:W-:Y:S01]  /*7520*/  FMUL R19, R38.reuse, R19 ;  /* 0x0000001326137220 */ /* 0x040fe20000400000 */
[--C-:B------:R-:W-:Y:S02]  /*7530*/  HADD2.F32 R59, -RZ, R60.reuse.H0_H0 ;  /* 0x2000003cff3b7230 */ /* 0x100fe40000004100 */
[C---:B------:R-:W-:Y:S01]  /*7540*/  FMUL R18, R38.reuse, R22 ;  /* 0x0000001626127220 */ /* 0x040fe20000400000 */
[C---:B------:R-:W-:Y:S01]  /*7550*/  FFMA R14, R41.reuse, R55, R14 ;  /* 0x00000037290e7223 */ /* 0x040fe2000000000e */
[----:B------:R-:W-:Y:S02]  /*7560*/  HADD2.F32 R60, -RZ, R60.H1_H1 ;  /* 0x3000003cff3c7230 */ /* 0x000fe40000004100 */
        /* <DEDUP_REMOVED lines=8> */
[C---:B------:R-:W-:Y:S01]  /*75f0*/  FFMA R23, R41.reuse, R60, R23 ;  /* 0x0000003c29177223 */ /* 0x040fe20000000017 */
[C---:B------:R-:W-:Y:S01]  /*7600*/  FMUL R27, R38.reuse, R27 ;  /* 0x0000001b261b7220 */ /* 0x040fe20000400000 */
[C---:B------:R-:W-:Y:S01]  /*7610*/  FFMA R20, R41.reuse, R61, R20 ;  /* 0x0000003d29147223 */ /* 0x040fe20000000014 */
[C---:B------:R-:W-:Y:S01]  /*7620*/  FFMA R21, R41.reuse, R62, R21 ;  /* 0x0000003e29157223 */ /* 0x040fe20000000015 */
[--C-:B------:R-:W-:Y:S02]  /*7630*/  HADD2.F32 R67, -RZ, R68.reuse.H0_H0 ;  /* 0x20000044ff437230 */ /* 0x100fe40000004100 */
[----:B------:R-:W-:Y:S01]  /*7640*/  FFMA R22, R41, R63, R22 ;  /* 0x0000003f29167223 */ /* 0x000fe20000000016 */
[----:B------:R-:W-:Y:S02]  /*7650*/  HADD2.F32 R68, -RZ, R68.H1_H1 ;  /* 0x30000044ff447230 */ /* 0x000fe40000004100 */
[C---:B------:R-:W-:Y:S01]  /*7660*/  FMUL R26, R38.reuse, R30 ;  /* 0x0000001e261a7220 */ /* 0x040fe20000400000 */
[----:B------:R-:W-:Y:S01]  /*7670*/  F2FP.SATFINITE.E5M2.F32.PACK_AB_MERGE_C R107, R15, R10, RZ ;  /* 0x0000000a0f6b723e */ /* 0x000fe200048060ff */
        /* <DEDUP_REMOVED lines=8> */
[----:B------:R-:W-:Y:S01]  /*7700*/  F2FP.SATFINITE.E5M2.F32.PACK_AB_MERGE_C R106, R9, R8, R107 ;  /* 0x00000008096a723e */ /* 0x000fe2000480606b */
[----:B------:R-:W-:Y:S01]  /*7710*/  FFMA R31, R41, R68, R31 ;  /* 0x00000044291f7223 */ /* 0x000fe2000000001f */
[----:B------:R-:W-:Y:S01]  /*7720*/  FMUL R35, R38, R35 ;  /* 0x0000002326237220 */ /* 0x000fe20000400000 */
[----:B------:R-:W-:Y:S01]  /*7730*/  F2FP.SATFINITE.E5M2.F32.PACK_AB_MERGE_C R107, R19, R14, RZ ;  /* 0x0000000e136b723e */ /* 0x000fe200048060ff */
[C---:B------:R-:W-:Y:S01]  /*7740*/  FFMA R28, R41.reuse, R69, R28 ;  /* 0x00000045291c7223 */ /* 0x040fe2000000001c */
[C---:B------:R-:W-:Y:S01]  /*7750*/  FFMA R29, R41.reuse, R70, R29 ;  /* 0x00000046291d7223 */ /* 0x040fe2000000001d */
[C---:B------:R-:W-:Y:S01]  /*7760*/  FFMA R30, R41.reuse, R43, R30 ;  /* 0x0000002b291e7223 */ /* 0x040fe2000000001e */
[----:B------:R-:W-:Y:S01]  /*7770*/  FFMA R35, R41, R40, R35 ;  /* 0x0000002829237223 */ /* 0x000fe20000000023 */
        /* <DEDUP_REMOVED lines=21> */
[----:B------:R-:W-:Y:S02]  /*78d0*/  UIADD3 UR4, UP0, UPT, UR62, 0x680, URZ ;  /* 0x000006803e047890 */ /* 0x000fe4000ff1e0ff */
[----:B------:R-:W-:Y:S02]  /*78e0*/  UIADD3 UR9, UPT, UPT, UR49, 0x40, URZ ;  /* 0x0000004031097890 */ /* 0x000fe4000fffe0ff */
[----:B------:R-:W-:Y:S02]  /*78f0*/  UIADD3 UR8, UPT, UPT, UR44, 0x5200, URZ ;  /* 0x000052002c087890 */ /* 0x000fe4000fffe0ff */
[----:B------:R-:W-:Y:S01]  /*7900*/  UIADD3.X UR5, UPT, UPT, URZ, UR63, URZ, UP0, !UPT ;  /* 0x0000003fff057290 */ /* 0x000fe200087fe4ff */
[----:B------:R-:W-:Y:S01]  /*7910*/  UMOV UR10, UR50 ;  /* 0x00000032000a7c82 */ /* 0x000fe20008000000 */
[----:B------:R-:W-:Y:S07]  /*7920*/  UMOV UR11, UR36 ;  /* 0x00000024000b7c82 */ /* 0x000fee0008000000 */
[----:B------:R2:W-:Y:S01]  /*7930*/  UTMASTG.3D [UR8], [UR4] ;  /* 0x00000008040073b5 */ /* 0x0005e20008010000 */
[----:B------:R0:W-:Y:S01]  /*7940*/  UTMACMDFLUSH ;  /* 0x00000000000079b7 */ /* 0x0001e20000000000 */
[----:B--2---:R-:W-:Y:S04]  /*7950*/  DEPBAR.LE SB0, 0x1 ;  /* 0x000080400000791a */ /* 0x004fe80000000000 */
.L_x_113:
[----:B------:R-:W-:Y:S05]  /*7960*/  BSYNC.RECONVERGENT B0 ;  /* 0x0000000000007941 */ /* 0x000fea0003800200 */
.L_x_112:
        /* <DEDUP_REMOVED lines=16> */
.L_x_117:
[----:B------:R-:W-:Y:S05]  /*7a70*/  BSYNC B0 ;  /* 0x0000000000007941 */ /* 0x000fea0003800000 */
.L_x_116:
        /* <DEDUP_REMOVED lines=17> */
.L_x_115:
[----:B------:R-:W-:Y:S05]  /*7b90*/  BSYNC B1 ;  /* 0x0000000000017941 */ /* 0x000fea0003800000 */
.L_x_114:
        /* <DEDUP_REMOVED lines=21> */
.L_x_119:
        /* <DEDUP_REMOVED lines=18> */
[----:B------:R-:W-:Y:S01]  /*7e10*/  ISETP.NE.AND P6, PT, R102, RZ, PT ;  /* 0x000000ff6600720c */ /* 0x000fe20003fc5270 */
[--C-:B------:R-:W-:Y:S01]  /*7e20*/  HADD2.F32 R49, -RZ, R50.reuse.H0_H0 ;  /* 0x20000032ff317230 */ /* 0x100fe20000004100 */
[----:B----4-:R-:W-:Y:S01]  /*7e30*/  F2FP.F16.E5M2.UNPACK_B R58, R76 ;  /* 0x0000004cff3a723e */ /* 0x010fe200020004ff */
[----:B------:R-:W-:Y:S01]  /*7e40*/  HADD2.F32 R50, -RZ, R50.H1_H1 ;  /* 0x30000032ff327230 */ /* 0x000fe20000004100 */
[----:B------:R-:W-:Y:S01]  /*7e50*/  F2FP.F16.E5M2.UNPACK_B R62, R77 ;  /* 0x0000004dff3e723e */ /* 0x000fe200020004ff */
[--C-:B------:R-:W-:Y:S01]  /*7e60*/  HADD2.F32 R53, -RZ, R54.reuse.H0_H0 ;  /* 0x20000036ff357230 */ /* 0x100fe20000004100 */
[----:B------:R-:W-:Y:S01]  /*7e70*/  F2FP.F16.E5M2.UNPACK_B R66, R78 ;  /* 0x0000004eff42723e */ /* 0x000fe200020004ff */
[----:B------:R-:W-:Y:S01]  /*7e80*/  HADD2.F32 R54, -RZ, R54.H1_H1 ;  /* 0x30000036ff367230 */ /* 0x000fe20000004100 */
[----:B------:R-:W-:Y:S01]  /*7e90*/  F2FP.F16.E5M2.UNPACK_B R70, R79 ;  /* 0x0000004fff46723e */ /* 0x000fe200020004ff */
[--C-:B------:R-:W-:Y:S01]  /*7ea0*/  HADD2.F32 R57, -RZ, R58.reuse.H0_H0 ;  /* 0x2000003aff397230 */ /* 0x100fe20000004100 */
[----:B------:R-:W-:Y:S01]  /*7eb0*/  F2FP.F16.E5M2.UNPACK_B R56, R75.H1 ;  /* 0x0000004bff38723e */ /* 0x000fe200030004ff */
[----:B------:R-:W-:Y:S01]  /*7ec0*/  HADD2.F32 R58, -RZ, R58.H1_H1 ;  /* 0x3000003aff3a7230 */ /* 0x000fe20000004100 */
[----:B------:R-:W-:Y:S01]  /*7ed0*/  F2FP.F16.E5M2.UNPACK_B R60, R76.H1 ;  /* 0x0000004cff3c723e */ /* 0x000fe200030004ff */
[--C-:B------:R-:W-:Y:S01]  /*7ee0*/  HADD2.F32 R61, -RZ, R62.reuse.H0_H0 ;  /* 0x2000003eff3d7230 */ /* 0x100fe20000004100 */
[----:B------:R-:W-:Y:S01]  /*7ef0*/  F2FP.F16.E5M2.UNPACK_B R64, R77.H1 ;  /* 0x0000004dff40723e */ /* 0x000fe200030004ff */
[----:B------:R-:W-:Y:S01]  /*7f00*/  HADD2.F32 R62, -RZ, R62.H1_H1 ;  /* 0x3000003eff3e7230 */ /* 0x000fe20000004100 */
[----:B------:R-:W-:Y:S01]  /*7f10*/  F2FP.F16.E5M2.UNPACK_B R68, R78.H1 ;  /* 0x0000004eff44723e */ /* 0x000fe200030004ff */
        /* <DEDUP_REMOVED lines=112> */
[----:B------:R-:W-:Y:S02]  /*8620*/  UIADD3 UR4, UPT, UPT, UR44, 0x4200, URZ ;  /* 0x000042002c047890 */ /* 0x000fe4000fffe0ff */
[----:B------:R-:W-:Y:S01]  /*8630*/  UIADD3 UR9, UPT, UPT, UR49, 0x80, URZ ;  /* 0x0000008031097890 */ /* 0x000fe2000fffe0ff */
[----:B------:R-:W-:Y:S01]  /*8640*/  UMOV UR10, UR50 ;  /* 0x00000032000a7c82 */ /* 0x000fe20008000000 */
[----:B------:R-:W-:Y:S02]  /*8650*/  UMOV UR11, UR36 ;  /* 0x00000024000b7c82 */ /* 0x000fe40008000000 */
        /* <DEDUP_REMOVED lines=8> */
.L_x_121:
[----:B------:R-:W-:Y:S05]  /*86e0*/  BSYNC.RECONVERGENT B0 ;  /* 0x0000000000007941 */ /* 0x000fea0003800200 */
.L_x_120:
        /* <DEDUP_REMOVED lines=16> */
.L_x_125:
[----:B------:R-:W-:Y:S05]  /*87f0*/  BSYNC B0 ;  /* 0x0000000000007941 */ /* 0x000fea0003800000 */
.L_x_124:
        /* <DEDUP_REMOVED lines=17> */
.L_x_123:
[----:B------:R-:W-:Y:S05]  /*8910*/  BSYNC B1 ;  /* 0x0000000000017941 */ /* 0x000fea0003800000 */
.L_x_122:
        /* <DEDUP_REMOVED lines=21> */
.L_x_127:
[----:B------:R-:W-:Y:S01]  /*8a70*/  ISETP.NE.AND P0, PT, R97, RZ, PT ;  /* 0x000000ff6100720c */ /* 0x000fe20003f05270 */
[----:B------:R-:W-:Y:S05]  /*8a80*/  WARPSYNC.ALL ;  /* 0x0000000000007948 */ /* 0x000fea0003800000 */
[----:B------:R-:W-:Y:S01]  /*8a90*/  R2UR UR4, R39 ;  /* 0x00000000270472ca */ /* 0x000fe200000e0000 */
[----:B------:R-:W2:Y:S01]  /*8aa0*/  S2UR UR6, SR_CgaCtaId ;  /* 0x00000000000679c3 */ /* 0x000ea20000008800 */
[-C--:B------:R-:W-:Y:S01]  /*8ab0*/  F2FP.F16.E5M2.UNPACK_B R42, R72.reuse ;  /* 0x00000048ff2a723e */ /* 0x080fe200020004ff */
[----:B------:R-:W-:Y:S01]  /*8ac0*/  BSSY.RECONVERGENT B0, `(.L_x_128) ;  /* 0x000009b000007945 */ /* 0x000fe20003800200 */
[----:B------:R-:W-:Y:S02]  /*8ad0*/  F2FP.F16.E5M2.UNPACK_B R72, R72.H1 ;  /* 0x00000048ff48723e */ /* 0x000fe400030004ff */
[-C--:B------:R-:W-:Y:S01]  /*8ae0*/  F2FP.F16.E5M2.UNPACK_B R46, R73.reuse ;  /* 0x00000049ff2e723e */ /* 0x080fe200020004ff */
[--C-:B------:R-:W-:Y:S01]  /*8af0*/  HADD2.F32 R40, -RZ, R42.reuse.H0_H0 ;  /* 0x2000002aff287230 */ /* 0x100fe20000004100 */
[----:B------:R-:W-:Y:S01]  /*8b00*/  F2FP.F16.E5M2.UNPACK_B R73, R73.H1 ;  /* 0x00000049ff49723e */ /* 0x000fe200030004ff */
[----:B------:R-:W-:Y:S01]  /*8b10*/  HADD2.F32 R42, -RZ, R42.H1_H1 ;  /* 0x3000002aff2a7230 */ /* 0x000fe20000004100 */
[-C--:B------:R-:W-:Y:S01]  /*8b20*/  F2FP.F16.E5M2.UNPACK_B R50, R74.reuse ;  /* 0x0000004aff32723e */ /* 0x080fe200020004ff */
[----:B------:R-:W-:Y:S01]  /*8b30*/  HADD2.F32 R43, -RZ, R72.H0_H0 ;  /* 0x20000048ff2b7230 */ /* 0x000fe20000004100 */
[----:B------:R-:W-:Y:S01]  /*8b40*/  F2FP.F16.E5M2.UNPACK_B R74, R74.H1 ;  /* 0x0000004aff4a723e */ /* 0x000fe200030004ff */
[----:B------:R-:W-:Y:S01]  /*8b50*/  LDTM.16dp32bit_t0_t15.x32 R4, tmem[UR4+0xc0] ;  /* 0x0000c004000479ee */ /* 0x000fe20008a80000 */
[----:B------:R-:W3:Y:S01]  /*8b60*/  LDTM.16dp32bit_t16_t31.x32 R4, tmem[UR4+0xe0] ;  /* 0x0000e004000479ee */ /* 0x000ee20008aa0000 */
[----:B------:R-:W-:Y:S01]  /*8b70*/  NOP ;  /* 0x0000000000007918 */ /* 0x000fe20000000000 */
[--C-:B------:R-:W-:Y:S01]  /*8b80*/  HADD2.F32 R45, -RZ, R46.reuse.H0_H0 ;  /* 0x2000002eff2d7230 */ /* 0x100fe20000004100 */
[----:B------:R-:W-:Y:S01]  /*8b90*/  R2UR UR5, R71 ;  /* 0x00000000470572ca */ /* 0x000fe200000e0000 */
[----:B------:R-:W-:Y:S01]  /*8ba0*/  HADD2.F32 R46, -RZ, R46.H1_H1 ;  /* 0x3000002eff2e7230 */ /* 0x000fe20000004100 */
[----:B------:R-:W-:Y:S01]  /*8bb0*/  F2FP.F16.E5M2.UNPACK_B R54, R75 ;  /* 0x0000004bff36723e */ /* 0x000fe200020004ff */
        /* <DEDUP_REMOVED lines=10> */
[----:B------:R-:W-:Y:S01]  /*8c60*/  UIADD3 UR4, UPT, UPT, UR5, 0xc0, URZ ;  /* 0x000000c005047890 */ /* 0x000fe2000fffe0ff */
[----:B------:R-:W-:Y:S01]  /*8c70*/  HADD2.F32 R59, -RZ, R58.H1_H1 ;  /* 0x3000003aff3b7230 */ /* 0x000fe20000004100 */
[----:B------:R-:W-:Y:S01]  /*8c80*/  F2FP.F16.E5M2.UNPACK_B R76, R76.H1 ;  /* 0x0000004cff4c723e */ /* 0x000fe200030004ff */
[--C-:B------:R-:W-:Y:S01]  /*8c90*/  HADD2.F32 R60, -RZ, R62.reuse.H0_H0 ;  /* 0x2000003eff3c7230 */ /* 0x100fe20000004100 */
[----:B------:R-:W-:Y:S01]  /*8ca0*/  F2FP.F16.E5M2.UNPACK_B R77, R77.H1 ;  /* 0x0000004dff4d723e */ /* 0x000fe200030004ff */
[----:B------:R-:W-:Y:S01]  /*8cb0*/  HADD2.F32 R63, -RZ, R62.H1_H1 ;  /* 0x3000003eff3f7230 */ /* 0x000fe20000004100 */
[----:B------:R-:W-:Y:S01]  /*8cc0*/  F2FP.F16.E5M2.UNPACK_B R78, R78.H1 ;  /* 0x0000004eff4e723e */ /* 0x000fe200030004ff */
[--C-:B------:R-:W-:Y:S01]  /*8cd0*/  HADD2.F32 R64, -RZ, R66.reuse.H0_H0 ;  /* 0x20000042ff407230 */ /* 0x100fe20000004100 */
[----:B--2---:R-:W-:Y:S01]  /*8ce0*/  UPRMT UR4, UR6, 0x654, UR4 ;  /* 0x0000065406047896 */ /* 0x004fe20008000004 */
        /* <DEDUP_REMOVED lines=8> */
[----:B------:R-:W-:Y:S01]  /*8d70*/  SYNCS.ARRIVE.TRANS64.RED.A1T0 RZ, [UR4], RZ ;  /* 0x000000ffffff79a7 */ /* 0x000fe20008100404 */
[C---:B------:R-:W-:Y:S01]  /*8d80*/  FMUL R16, R38.reuse, R16 ;  /* 0x0000001026107220 */ /* 0x040fe20000400000 */
[C---:B------:R-:W-:Y:S01]  /*8d90*/  FMUL R17, R38.reuse, R17 ;  /* 0x0000001126117220 */ /* 0x040fe20000400000 */
[C---:B------:R-:W-:Y:S01]  /*8da0*/  FMUL R0, R38.reuse, R20 ;  /* 0x0000001426007220 */ /* 0x040fe20000400000 */
[C---:B------:R-:W-:Y:S01]  /*8db0*/  FMUL R2, R38.reuse, R21 ;  /* 0x0000001526027220 */ /* 0x040fe20000400000 */
[C---:B------:R-:W-:Y:S01]  /*8dc0*/  FMUL R20, R38.reuse, R25 ;  /* 0x0000001926147220 */ /* 0x040fe20000400000 */
[----:B------:R-:W-:Y:S02]  /*8dd0*/  HADD2.F32 R67, -RZ, R66.H1_H1 ;  /* 0x30000042ff437230 */ /* 0x000fe40000004100 */
[C---:B------:R-:W-:Y:S01]  /*8de0*/  FMUL R6, R38.reuse, R6 ;  /* 0x0000000626067220 */ /* 0x040fe20000400000 */
[----:B------:R-:W-:Y:S02]  /*8df0*/  HADD2.F32 R44, -RZ, R72.H1_H1 ;  /* 0x30000048ff2c7230 */ /* 0x000fe40000004100 */
[C---:B------:R-:W-:Y:S01]  /*8e00*/  FMUL R7, R38.reuse, R7 ;  /* 0x0000000726077220 */ /* 0x040fe20000400000 */
[--C-:B------:R-:W-:Y:S02]  /*8e10*/  HADD2.F32 R47, -RZ, R73.reuse.H0_H0 ;  /* 0x20000049ff2f7230 */ /* 0x100fe40000004100 */
[C---:B------:R-:W-:Y:S01]  /*8e20*/  FFMA R6, R41.reuse, R43, R6 ;  /* 0x0000002b29067223 */ /* 0x040fe20000000006 */
[--C-:B------:R-:W-:Y:S02]  /*8e30*/  HADD2.F32 R40, -RZ, R68.reuse.H0_H0 ;  /* 0x20000044ff287230 */ /* 0x100fe40000004100 */
[C---:B------:R-:W-:Y:S01]  /*8e40*/  FFMA R7, R41.reuse, R44, R7 ;  /* 0x0000002c29077223 */ /* 0x040fe20000000007 */
[C---:B------:R-:W-:Y:S01]  /*8e50*/  FFMA R8, R41.reuse, R45, R8 ;  /* 0x0000002d29087223 */ /* 0x040fe20000000008 */
[----:B------:R-:W-:Y:S01]  /*8e60*/  FFMA R9, R41, R46, R9 ;  /* 0x0000002e29097223 */ /* 0x000fe20000000009 */
[----:B------:R-:W-:Y:S02]  /*8e70*/  HADD2.F32 R43, -RZ, R68.H1_H1 ;  /* 0x30000044ff2b7230 */ /* 0x000fe40000004100 */
[C---:B------:R-:W-:Y:S01]  /*8e80*/  FMUL R10, R38.reuse, R10 ;  /* 0x0000000a260a7220 */ /* 0x040fe20000400000 */
[----:B------:R-:W-:Y:S01]  /*8e90*/  HADD2.F32 R48, -RZ, R73.H1_H1 ;  /* 0x30000049ff307230 */ /* 0x000fe20000004100 */
[----:B------:R-:W-:Y:S01]  /*8ea0*/  F2FP.SATFINITE.E5M2.F32.PACK_AB_MERGE_C R100, R7, R6, RZ ;  /* 0x000000060764723e */ /* 0x000fe200048060ff */
[C---:B------:R-:W-:Y:S01]  /*8eb0*/  FMUL R7, R38.reuse, R24 ;  /* 0x0000001826077220 */ /* 0x040fe20000400000 */
[----:B------:R-:W-:Y:S01]  /*8ec0*/  FFMA R10, R41, R47, R10 ;  /* 0x0000002f290a7223 */ /* 0x000fe2000000000a */
[C---:B------:R-:W-:Y:S01]  /*8ed0*/  FMUL R24, R38.reuse, R29 ;  /* 0x0000001d26187220 */ /* 0x040fe20000400000 */
[----:B------:R-:W-:Y:S01]  /*8ee0*/  F2FP.SATFINITE.E5M2.F32.PACK_AB_MERGE_C R100, R5, R4, R100 ;  /* 0x000000040564723e */ /* 0x000fe20004806064 */
[C---:B------:R-:W-:Y:S01]  /*8ef0*/  FMUL R11, R38.reuse, R11 ;  /* 0x0000000b260b7220 */ /* 0x040fe20000400000 */
[--C-:B------:R-:W-:Y:S02]  /*8f00*/  HADD2.F32 R51, -RZ, R74.reuse.H0_H0 ;  /* 0x2000004aff337230 */ /* 0x100fe40000004100 */
[C---:B------:R-:W-:Y:S01]  /*8f10*/  FMUL R14, R38.reuse, R14 ;  /* 0x0000000e260e7220 */ /* 0x040fe20000400000 */
[----:B------:R-:W-:Y:S02]  /*8f20*/  HADD2.F32 R52, -RZ, R74.H1_H1 ;  /* 0x3000004aff347230 */ /* 0x000fe40000004100 */
[C---:B------:R-:W-:Y:S01]  /*8f30*/  FFMA R11, R41.reuse, R48, R11 ;  /* 0x00000030290b7223 */ /* 0x040fe2000000000b */
[C---:B------:R-:W-:Y:S01]  /*8f40*/  FFMA R12, R41.reuse, R49, R12 ;  /* 0x00000031290c7223 */ /* 0x040fe2000000000c */
[C---:B------:R-:W-:Y:S01]  /*8f50*/  FFMA R13, R41.reuse, R50, R13 ;  /* 0x00000032290d7223 */ /* 0x040fe2000000000d */
[----:B------:R-:W-:Y:S01]  /*8f60*/  FFMA R14, R41, R51, R14 ;  /* 0x00000033290e7223 */ /* 0x000fe2000000000e */
[C---:B------:R-:W-:Y:S01]  /*8f70*/  FMUL R15, R38.reuse, R15 ;  /* 0x0000000f260f7220 */ /* 0x040fe20000400000 */
[--C-:B------:R-:W-:Y:S01]  /*8f80*/  HADD2.F32 R55, -RZ, R75.reuse.H0_H0 ;  /* 0x2000004bff377230 */ /* 0x100fe20000004100 */
[----:B------:R-:W-:Y:S01]  /*8f90*/  F2FP.SATFINITE.E5M2.F32.PACK_AB_MERGE_C R101, R11, R10, RZ ;  /* 0x0000000a0b65723e */ /* 0x000fe200048060ff */
[----:B------:R-:W-:Y:S02]  /*8fa0*/  HADD2.F32 R56, -RZ, R75.H1_H1 ;  /* 0x3000004bff387230 */ /* 0x000fe40000004100 */
[C---:B------:R-:W-:Y:S01]  /*8fb0*/  FFMA R15, R41.reuse, R52, R15 ;  /* 0x00000034290f7223 */ /* 0x040fe2000000000f */
[----:B------:R-:W-:Y:S01]  /*8fc0*/  FFMA R16, R41, R53, R16 ;  /* 0x0000003529107223 */ /* 0x000fe20000000010 */
[----:B------:R-:W-:Y:S01]  /*8fd0*/  F2FP.SATFINITE.E5M2.F32.PACK_AB_MERGE_C R101, R9, R8, R101 ;  /* 0x000000080965723e */ /* 0x000fe20004806065 */
[----:B------:R-:W-:Y:S01]  /*8fe0*/  FFMA R17, R41, R54, R17 ;  /* 0x0000003629117223 */ /* 0x000fe20000000011 */
[C---:B------:R-:W-:Y:S01]  /*8ff0*/  FMUL R18, R38.reuse, R18 ;  /* 0x0000001226127220 */ /* 0x040fe20000400000 */
[----:B------:R-:W-:Y:S01]  /*9000*/  F2FP.SATFINITE.E5M2.F32.PACK_AB_MERGE_C R102, R15, R14, RZ ;  /* 0x0000000e0f66723e */ /* 0x000fe200048060ff */
[C---:B------:R-:W-:Y:S01]  /*9010*/  FMUL R19, R38.reuse, R19 ;  /* 0x0000001326137220 */ /* 0x040fe20000400000 */
[--C-:B------:R-:W-:Y:S02]  /*9020*/  HADD2.F32 R58, -RZ, R76.reuse.H0_H0 ;  /* 0x2000004cff3a7230 */ /* 0x100fe40000004100 */
[----:B------:R-:W-:Y:S01]  /*9030*/  FFMA R18, R41, R55, R18 ;  /* 0x0000003729127223 */ /* 0x000fe20000000012 */
[----:B------:R-:W-:Y:S01]  /*9040*/  F2FP.SATFINITE.E5M2.F32.PACK_AB_MERGE_C R102, R13, R12, R102 ;  /* 0x0000000c0d66723e */ /* 0x000fe20004806066 */
[C---:B------:R-:W-:Y:S01]  /*9050*/  FFMA R19, R41.reuse, R56, R19 ;  /* 0x0000003829137223 */ /* 0x040fe20000000013 */
[----:B------:R-:W-:Y:S02]  /*9060*/  HADD2.F32 R61, -RZ, R76.H1_H1 ;  /* 0x3000004cff3d7230 */ /* 0x000fe40000004100 */
[C---:B------:R-:W-:Y:S01]  /*9070*/  FMUL R3, R38.reuse, R22 ;  /* 0x0000001626037220 */ /* 0x040fe20000400000 */
        /* <DEDUP_REMOVED lines=10> */
[C---:B------:R-:W-:Y:S01]  /*9120*/  FMUL R23, R38.reuse, R28 ;  /* 0x0000001c26177220 */ /* 0x040fe20000400000 */
[----:B------:R-:W-:Y:S01]  /*9130*/  F2FP.F16.E5M2.UNPACK_B R79, R79.H1 ;  /* 0x0000004fff4f723e */ /* 0x000fe200030004ff */
        /* <DEDUP_REMOVED lines=9> */
[C---:B------:R-:W-:Y:S01]  /*91d0*/  FFMA R24, R41.reuse, R67, R24 ;  /* 0x0000004329187223 */ /* 0x040fe20000000018 */
[C---:B------:R-:W-:Y:S01]  /*91e0*/  FMUL R28, R38.reuse, R33 ;  /* 0x00000021261c7220 */ /* 0x040fe20000400000 */
[--C-:B------:R-:W-:Y:S02]  /*91f0*/  HADD2.F32 R42, -RZ, R79.reuse.H0_H0 ;  /* 0x2000004fff2a7230 */ /* 0x100fe40000004100 */
[C---:B------:R-:W-:Y:S01]  /*9200*/  FFMA R25, R41.reuse, R66, R25 ;  /* 0x0000004229197223 */ /* 0x040fe20000000019 */
[----:B------:R-:W-:Y:S02]  /*9210*/  HADD2.F32 R71, -RZ, R79.H1_H1 ;  /* 0x3000004fff477230 */ /* 0x000fe40000004100 */
[C---:B------:R-:W-:Y:S01]  /*9220*/  FMUL R29, R38.reuse, R34 ;  /* 0x00000022261d7220 */ /* 0x040fe20000400000 */
        /* <DEDUP_REMOVED lines=9> */
[----:B-1----:R-:W-:Y:S01]  /*92c0*/  F2FP.SATFINITE.E5M2.F32.PACK_AB_MERGE_C R105, R22, R21, RZ ;  /* 0x000000151669723e */ /* 0x002fe200048060ff */
[----:B------:R1:W-:Y:S01]  /*92d0*/  STS.128 [R84+UR44+0x5200], R100 ;  /* 0x0052006454007988 */ /* 0x0003e20008000c2c */
[----:B------:R-:W-:Y:S02]  /*92e0*/  F2FP.SATFINITE.E5M2.F32.PACK_AB_MERGE_C R64, R26, R25, RZ ;  /* 0x000000191a40723e */ /* 0x000fe400048060ff */
[----:B------:R-:W-:Y:S02]  /*92f0*/  F2FP.SATFINITE.E5M2.F32.PACK_AB_MERGE_C R67, R30, R29, RZ ;  /* 0x0000001d1e43723e */ /* 0x000fe400048060ff */
[----:B------:R-:W-:Y:S02]  /*9300*/  F2FP.SATFINITE.E5M2.F32.PACK_AB_MERGE_C R104, R2, R0, R3 ;  /* 0x000000000268723e */ /* 0x000fe40004806003 */
[----:B------:R-:W-:Y:S02]  /*9310*/  F2FP.SATFINITE.E5M2.F32.PACK_AB_MERGE_C R105, R20, R7, R105 ;  /* 0x000000071469723e */ /* 0x000fe40004806069 */
[----:B------:R-:W-:Y:S02]  /*9320*/  F2FP.SATFINITE.E5M2.F32.PACK_AB_MERGE_C R106, R24, R23, R64 ;  /* 0x00000017186a723e */ /* 0x000fe40004806040 */
[----:B------:R-:W-:Y:S02]  /*9330*/  F2FP.SATFINITE.E5M2.F32.PACK_AB_MERGE_C R107, R28, R27, R67 ;  /* 0x0000001b1c6b723e */ /* 0x000fe40004806043 */
[----:B------:R-:W-:Y:S03]  /*9340*/  IADD3 R36, PT, PT, R36, 0x1, RZ ;  /* 0x0000000124247810 */ /* 0x000fe60007ffe0ff */
        /* <DEDUP_REMOVED lines=18> */
.L_x_129:
[----:B------:R-:W-:Y:S05]  /*9470*/  BSYNC.RECONVERGENT B0 ;  /* 0x0000000000007941 */ /* 0x000fea0003800200 */
.L_x_128:
[----:B------:R-:W-:Y:S01]  /*9480*/  R2UR UR4, R87 ;  /* 0x00000000570472ca */ /* 0x000fe200000e0000 */
[----:B------:R-:W-:Y:S01]  /*9490*/  BAR.SYNC.DEFER_BLOCKING 0x1, 0x80 ;  /* 0x0042000000007b1d */ /* 0x000fe20000010000 */
[C---:B------:R-:W-:Y:S01]  /*94a0*/  ISETP.NE.AND P0, PT, R89.reuse, 0x2, PT ;  /* 0x000000025900780c */ /* 0x040fe20003f05270 */
[----:B------:R-:W-:Y:S01]  /*94b0*/  UISETP.NE.AND UP0, UPT, UR45, URZ, UPT ;  /* 0x000000ff2d00728c */ /* 0x000fe2000bf05270 */
[----:B------:R-:W-:Y:S01]  /*94c0*/  ISETP.NE.AND P1, PT, R36, 0x4, PT ;  /* 0x000000042400780c */ /* 0x000fe20003f25270 */
[----:B------:R-:W-:Y:S01]  /*94d0*/  UIADD3 UR31, UPT, UPT, UR37, UR59, URZ ;  /* 0x0000003b251f7290 */ /* 0x000fe2000fffe0ff */
[----:B------:R-:W-:Y:S02]  /*94e0*/  SEL R5, RZ, 0x1, P0 ;  /* 0x00000001ff057807 */ /* 0x000fe40000000000 */
[----:B------:R-:W-:Y:S02]  /*94f0*/  SEL R3, RZ, 0x1, P1 ;  /* 0x00000001ff037807 */ /* 0x000fe40000800000 */
[----:B------:R-:W-:Y:S02]  /*9500*/  LOP3.LUT R92, R92, R5, RZ, 0x3c, !PT ;  /* 0x000000055c5c7212 */ /* 0x000fe400078e3cff */
[----:B------:R-:W-:Y:S01]  /*9510*/  LOP3.LUT R94, R94, R3, RZ, 0x3c, !PT ;  /* 0x000000035e5e7212 */ /* 0x000fe200078e3cff */
[----:B------:R-:W-:Y:S01]  /*9520*/  UIADD3 UR30, UPT, UPT, UR38, UR4, URZ ;  /* 0x00000004261e7290 */ /* 0x000fe2000fffe0ff */
[----:B------:R-:W-:Y:S02]  /*9530*/  SEL R89, R89, RZ, P0 ;  /* 0x000000ff59597207 */ /* 0x000fe40000000000 */
[----:B------:R-:W-:Y:S01]  /*9540*/  SEL R36, R36, RZ, P1 ;  /* 0x000000ff24247207 */ /* 0x000fe20000800000 */
[----:B------:R-:W-:Y:S01]  /*9550*/  UMOV UR36, UR58 ;  /* 0x0000003a00247c82 */ /* 0x000fe20008000000 */
[----:B------:R-:W-:Y:S07]  /*9560*/  BRA.U UP0, `(.L_x_130) ;  /* 0xffffffb900e07547 */ /* 0x000fee000b83ffff */
[----:B------:R-:W-:Y:S05]  /*9570*/  EXIT ;  /* 0x000000000000794d */ /* 0x000fea0003800000 */
.L_x_24:
[----:B-1----:R1:W3:Y:S02]  /*9580*/  SYNCS.PHASECHK.TRANS64.TRYWAIT P0, [R0+URZ+0xf0], R3 ;  /* 0x0000f003000075a7 */ /* 0x0022e400080011ff */
[----:B---3--:R-:W-:Y:S05]  /*9590*/  @!P0 NANOSLEEP.SYNCS 0x989680 ;  /* 0x009896800000895d */ /* 0x008fea0003900000 */
[----:B------:R-:W3:Y:S02]  /*95a0*/  @!P0 SYNCS.PHASECHK.TRANS64 P0, [R0+URZ+0xf0], R3 ;  /* 0x0000f003000085a7 */ /* 0x000ee400080010ff */
[----:B---3--:R-:W-:Y:S05]  /*95b0*/  @!P0 BRA `(.L_x_24) ;  /* 0xfffffffc00f08947 */ /* 0x008fea000383ffff */
[----:B------:R-:W-:Y:S05]  /*95c0*/  BRA `(.L_x_131) ;  /* 0xffffff8000ac7947 */ /* 0x000fea000383ffff */
.L_x_27:
[----:B-1----:R-:W-:-:S07]  /*95d0*/  MOV R0, UR33 ;  /* 0x0000002100007c02 */ /* 0x002fce0008000f00 */
.L_x_132:
[----:B-1----:R1:W3:Y:S02]  /*95e0*/  SYNCS.PHASECHK.TRANS64.TRYWAIT P0, [R0+URZ+0x18], R3 ;  /* 0x00001803000075a7 */ /* 0x0022e400080011ff */
[----:B---3--:R-:W-:Y:S05]  /*95f0*/  @!P0 NANOSLEEP.SYNCS 0x989680 ;  /* 0x009896800000895d */ /* 0x008fea0003900000 */
[----:B------:R-:W3:Y:S02]  /*9600*/  @!P0 SYNCS.PHASECHK.TRANS64 P0, [R0+URZ+0x18], R3 ;  /* 0x00001803000085a7 */ /* 0x000ee400080010ff */
[----:B---3--:R-:W-:Y:S05]  /*9610*/  @!P0 BRA `(.L_x_132) ;  /* 0xfffffffc00f08947 */ /* 0x008fea000383ffff */
[----:B------:R-:W-:Y:S05]  /*9620*/  BRA `(.L_x_26) ;  /* 0xffffff8000ec7947 */ /* 0x000fea000383ffff */
.L_x_34:
[----:B-1----:R-:W-:-:S07]  /*9630*/  MOV R0, UR9 ;  /* 0x0000000900007c02 */ /* 0x002fce0008000f00 */
.L_x_133:
[----:B-1----:R1:W3:Y:S02]  /*9640*/  SYNCS.PHASECHK.TRANS64.TRYWAIT P0, [R0+URZ+0x18], R3 ;  /* 0x00001803000075a7 */ /* 0x0022e400080011ff */
[----:B---3--:R-:W-:Y:S05]  /*9650*/  @!P0 NANOSLEEP.SYNCS 0x989680 ;  /* 0x009896800000895d */ /* 0x008fea0003900000 */
[----:B------:R-:W3:Y:S02]  /*9660*/  @!P0 SYNCS.PHASECHK.TRANS64 P0, [R0+URZ+0x18], R3 ;  /* 0x00001803000085a7 */ /* 0x000ee400080010ff */
[----:B---3--:R-:W-:Y:S05]  /*9670*/  @!P0 BRA `(.L_x_133) ;  /* 0xfffffffc00f08947 */ /* 0x008fea000383ffff */
[----:B------:R-:W-:Y:S05]  /*9680*/  BRA `(.L_x_33) ;  /* 0xffffff8400a87947 */ /* 0x000fea000383ffff */
.L_x_39:
[----:B-1----:R1:W3:Y:S02]  /*9690*/  SYNCS.PHASECHK.TRANS64.TRYWAIT P0, [R3+URZ+0x80], R0 ;  /* 0x00008000030075a7 */ /* 0x0022e400080011ff */
[----:B---3--:R-:W-:Y:S05]  /*96a0*/  @!P0 NANOSLEEP.SYNCS 0x989680 ;  /* 0x009896800000895d */ /* 0x008fea0003900000 */
[----:B------:R-:W3:Y:S02]  /*96b0*/  @!P0 SYNCS.PHASECHK.TRANS64 P0, [R3+URZ+0x80], R0 ;  /* 0x00008000030085a7 */ /* 0x000ee400080010ff */
[----:B---3--:R-:W-:Y:S05]  /*96c0*/  @!P0 BRA `(.L_x_39) ;  /* 0xfffffffc00f08947 */ /* 0x008fea000383ffff */
[----:B------:R-:W-:Y:S05]  /*96d0*/  BRA `(.L_x_134) ;  /* 0xffffff8800487947 */ /* 0x000fea000383ffff */
.L_x_43:
[----:B-1----:R-:W-:-:S07]  /*96e0*/  MOV R0, UR4 ;  /* 0x0000000400007c02 */ /* 0x002fce0008000f00 */
.L_x_135:
[----:B-1----:R1:W3:Y:S02]  /*96f0*/  SYNCS.PHASECHK.TRANS64.TRYWAIT P0, [R0+URZ], R3 ;  /* 0x00000003000075a7 */ /* 0x0022e400080011ff */
[----:B---3--:R-:W-:Y:S05]  /*9700*/  @!P0 NANOSLEEP.SYNCS 0x989680 ;  /* 0x009896800000895d */ /* 0x008fea0003900000 */
[----:B------:R-:W3:Y:S02]  /*9710*/  @!P0 SYNCS.PHASECHK.TRANS64 P0, [R0+URZ], R3 ;  /* 0x00000003000085a7 */ /* 0x000ee400080010ff */
[----:B---3--:R-:W-:Y:S05]  /*9720*/  @!P0 BRA `(.L_x_135) ;  /* 0xfffffffc00f08947 */ /* 0x008fea000383ffff */
[----:B------:R-:W-:Y:S05]  /*9730*/  BRA `(.L_x_136) ;  /* 0xffffff8c00f07947 */ /* 0x000fea000383ffff */
.L_x_44:
[----:B------:R-:W-:-:S07]  /*9740*/  MOV R0, UR5 ;  /* 0x0000000500007c02 */ /* 0x000fce0008000f00 */
.L_x_137:
[----:B-1----:R1:W3:Y:S02]  /*9750*/  SYNCS.PHASECHK.TRANS64.TRYWAIT P0, [R0+URZ], R3 ;  /* 0x00000003000075a7 */ /* 0x0022e400080011ff */
[----:B---3--:R-:W-:Y:S05]  /*9760*/  @!P0 NANOSLEEP.SYNCS 0x989680 ;  /* 0x009896800000895d */ /* 0x008fea0003900000 */
[----:B------:R-:W3:Y:S02]  /*9770*/  @!P0 SYNCS.PHASECHK.TRANS64 P0, [R0+URZ], R3 ;  /* 0x00000003000085a7 */ /* 0x000ee400080010ff */
[----:B---3--:R-:W-:Y:S05]  /*9780*/  @!P0 BRA `(.L_x_137) ;  /* 0xfffffffc00f08947 */ /* 0x008fea000383ffff */
[----:B------:R-:W-:Y:S05]  /*9790*/  BRA `(.L_x_138) ;  /* 0xffffff8c00fc7947 */ /* 0x000fea000383ffff */
.L_x_47:
[----:B--2---:R2:W3:Y:S02]  /*97a0*/  SYNCS.PHASECHK.TRANS64.TRYWAIT P0, [R2+URZ+0xe0], R5 ;  /* 0x0000e005020075a7 */ /* 0x0044e400080011ff */
[----:B---3--:R-:W-:Y:S05]  /*97b0*/  @!P0 NANOSLEEP.SYNCS 0x989680 ;  /* 0x009896800000895d */ /* 0x008fea0003900000 */
[----:B------:R-:W3:Y:S02]  /*97c0*/  @!P0 SYNCS.PHASECHK.TRANS64 P0, [R2+URZ+0xe0], R5 ;  /* 0x0000e005020085a7 */ /* 0x000ee400080010ff */
[----:B---3--:R-:W-:Y:S05]  /*97d0*/  @!P0 BRA `(.L_x_47) ;  /* 0xfffffffc00f08947 */ /* 0x008fea000383ffff */
[----:B------:R-:W-:Y:S05]  /*97e0*/  BRA `(.L_x_139) ;  /* 0xffffff9000607947 */ /* 0x000fea000383ffff */
.L_x_48:
[----:B------:R-:W-:-:S07]  /*97f0*/  MOV R2, UR4 ;  /* 0x0000000400027c02 */ /* 0x000fce0008000f00 */
.L_x_140:
[----:B--2---:R2:W3:Y:S02]  /*9800*/  SYNCS.PHASECHK.TRANS64.TRYWAIT P0, [R2+URZ+0x90], R5 ;  /* 0x00009005020075a7 */ /* 0x0044e400080011ff */
[----:B---3--:R-:W-:Y:S05]  /*9810*/  @!P0 NANOSLEEP.SYNCS 0x989680 ;  /* 0x009896800000895d */ /* 0x008fea0003900000 */
[----:B------:R-:W3:Y:S02]  /*9820*/  @!P0 SYNCS.PHASECHK.TRANS64 P0, [R2+URZ+0x90], R5 ;  /* 0x00009005020085a7 */ /* 0x000ee400080010ff */
[----:B---3--:R-:W-:Y:S05]  /*9830*/  @!P0 BRA `(.L_x_140) ;  /* 0xfffffffc00f08947 */ /* 0x008fea000383ffff */
[----:B------:R-:W-:Y:S05]  /*9840*/  BRA `(.L_x_141) ;  /* 0xffffff9000707947 */ /* 0x000fea000383ffff */
.L_x_49:
[----:B--2---:R2:W3:Y:S02]  /*9850*/  SYNCS.PHASECHK.TRANS64.TRYWAIT P1, [R2+URZ+0x80], R5 ;  /* 0x00008005020075a7 */ /* 0x0044e400080211ff */
[----:B---3--:R-:W-:Y:S05]  /*9860*/  @!P1 NANOSLEEP.SYNCS 0x989680 ;  /* 0x009896800000995d */ /* 0x008fea0003900000 */
[----:B------:R-:W3:Y:S02]  /*9870*/  @!P1 SYNCS.PHASECHK.TRANS64 P1, [R2+URZ+0x80], R5 ;  /* 0x00008005020095a7 */ /* 0x000ee400080210ff */
[----:B---3--:R-:W-:Y:S05]  /*9880*/  @!P1 BRA `(.L_x_49) ;  /* 0xfffffffc00f09947 */ /* 0x008fea000383ffff */
[----:B------:R-:W-:Y:S05]  /*9890*/  BRA `(.L_x_142) ;  /* 0xffffff9000a07947 */ /* 0x000fea000383ffff */
.L_x_52:
[----:B------:R-:W-:-:S07]  /*98a0*/  MOV R0, UR4 ;  /* 0x0000000400007c02 */ /* 0x000fce0008000f00 */
.L_x_143:
[----:B--2---:R2:W3:Y:S02]  /*98b0*/  SYNCS.PHASECHK.TRANS64.TRYWAIT P0, [R0+URZ+0x90], R3 ;  /* 0x00009003000075a7 */ /* 0x0044e400080011ff */
[----:B---3--:R-:W-:Y:S05]  /*98c0*/  @!P0 NANOSLEEP.SYNCS 0x989680 ;  /* 0x009896800000895d */ /* 0x008fea0003900000 */
[----:B------:R-:W3:Y:S02]  /*98d0*/  @!P0 SYNCS.PHASECHK.TRANS64 P0, [R0+URZ+0x90], R3 ;  /* 0x00009003000085a7 */ /* 0x000ee400080010ff */
[----:B---3--:R-:W-:Y:S05]  /*98e0*/  @!P0 BRA `(.L_x_143) ;  /* 0xfffffffc00f08947 */ /* 0x008fea000383ffff */
[----:B------:R-:W-:Y:S05]  /*98f0*/  BRA `(.L_x_51) ;  /* 0xffffff9000f47947 */ /* 0x000fea000383ffff */
.L_x_59:
[----:B-1----:R1:W2:Y:S02]  /*9900*/  SYNCS.PHASECHK.TRANS64.TRYWAIT P1, [R0+URZ+0x80], R5 ;  /* 0x00008005000075a7 */ /* 0x0022a400080211ff */
[----:B--2---:R-:W-:Y:S05]  /*9910*/  @!P1 NANOSLEEP.SYNCS 0x989680 ;  /* 0x009896800000995d */ /* 0x004fea0003900000 */
[----:B------:R-:W2:Y:S02]  /*9920*/  @!P1 SYNCS.PHASECHK.TRANS64 P1, [R0+URZ+0x80], R5 ;  /* 0x00008005000095a7 */ /* 0x000ea400080210ff */
[----:B--2---:R-:W-:Y:S05]  /*9930*/  @!P1 BRA `(.L_x_59) ;  /* 0xfffffffc00f09947 */ /* 0x004fea000383ffff */
[----:B------:R-:W-:Y:S05]  /*9940*/  BRA `(.L_x_144) ;  /* 0xffffff9800547947 */ /* 0x000fea000383ffff */
.L_x_60:
[----:B------:R-:W-:-:S07]  /*9950*/  MOV R3, UR19 ;  /* 0x0000001300037c02 */ /* 0x000fce0008000f00 */
.L_x_145:
[----:B-1----:R1:W2:Y:S02]  /*9960*/  SYNCS.PHASECHK.TRANS64.TRYWAIT P0, [R3+URZ+0xc0], R0 ;  /* 0x0000c000030075a7 */ /* 0x0022a400080011ff */
[----:B--2---:R-:W-:Y:S05]  /*9970*/  @!P0 NANOSLEEP.SYNCS 0x989680 ;  /* 0x009896800000895d */ /* 0x004fea0003900000 */
[----:B------:R-:W2:Y:S02]  /*9980*/  @!P0 SYNCS.PHASECHK.TRANS64 P0, [R3+URZ+0xc0], R0 ;  /* 0x0000c000030085a7 */ /* 0x000ea400080010ff */
[----:B--2---:R-:W-:Y:S05]  /*9990*/  @!P0 BRA `(.L_x_145) ;  /* 0xfffffffc00f08947 */ /* 0x004fea000383ffff */
[----:B------:R-:W-:Y:S05]  /*99a0*/  BRA `(.L_x_146) ;  /* 0xffffff9800887947 */ /* 0x000fea000383ffff */
.L_x_63:
[----:B------:R-:W-:Y:S07]  /*99b0*/  MOV R0, UR6 ;  /* 0x0000000600007c02 */ /* 0x000fee0008000f00 */
.L_x_147:
[----:B-1----:R1:W2:Y:S02]  /*99c0*/  SYNCS.PHASECHK.TRANS64.TRYWAIT P0, [R0+URZ], R3 ;  /* 0x00000003000075a7 */ /* 0x0022a400080011ff */
[----:B--2---:R-:W-:Y:S05]  /*99d0*/  @!P0 NANOSLEEP.SYNCS 0x989680 ;  /* 0x009896800000895d */ /* 0x004fea0003900000 */
[----:B------:R-:W2:Y:S02]  /*99e0*/  @!P0 SYNCS.PHASECHK.TRANS64 P0, [R0+URZ], R3 ;  /* 0x00000003000085a7 */ /* 0x000ea400080010ff */
[----:B--2---:R-:W-:Y:S05]  /*99f0*/  @!P0 BRA `(.L_x_147) ;  /* 0xfffffffc00f08947 */ /* 0x004fea000383ffff */
[----:B------:R-:W-:Y:S05]  /*9a00*/  BRA `(.L_x_62) ;  /* 0xffffff9800c07947 */ /* 0x000fea000383ffff */
.L_x_66:
[----:B------:R-:W-:-:S07]  /*9a10*/  MOV R0, UR4 ;  /* 0x0000000400007c02 */ /* 0x000fce0008000f00 */
.L_x_148:
[----:B--2---:R2:W4:Y:S02]  /*9a20*/  SYNCS.PHASECHK.TRANS64.TRYWAIT P0, [R0+URZ], R3 ;  /* 0x00000003000075a7 */ /* 0x00452400080011ff */
[----:B----4-:R-:W-:Y:S05]  /*9a30*/  @!P0 NANOSLEEP.SYNCS 0x989680 ;  /* 0x009896800000895d */ /* 0x010fea0003900000 */
[----:B------:R-:W4:Y:S02]  /*9a40*/  @!P0 SYNCS.PHASECHK.TRANS64 P0, [R0+URZ], R3 ;  /* 0x00000003000085a7 */ /* 0x000f2400080010ff */
[----:B----4-:R-:W-:Y:S05]  /*9a50*/  @!P0 BRA `(.L_x_148) ;  /* 0xfffffffc00f08947 */ /* 0x010fea000383ffff */
[----:B------:R-:W-:Y:S05]  /*9a60*/  BRA `(.L_x_149) ;  /* 0xffffff9c00607947 */ /* 0x000fea000383ffff */
.L_x_67:
[----:B------:R-:W-:-:S07]  /*9a70*/  MOV R0, UR5 ;  /* 0x0000000500007c02 */ /* 0x000fce0008000f00 */
.L_x_150:
[----:B-1----:R1:W2:Y:S02]  /*9a80*/  SYNCS.PHASECHK.TRANS64.TRYWAIT P0, [R0+URZ], R3 ;  /* 0x00000003000075a7 */ /* 0x0022a400080011ff */
[----:B--2---:R-:W-:Y:S05]  /*9a90*/  @!P0 NANOSLEEP.SYNCS 0x989680 ;  /* 0x009896800000895d */ /* 0x004fea0003900000 */
[----:B------:R-:W2:Y:S02]  /*9aa0*/  @!P0 SYNCS.PHASECHK.TRANS64 P0, [R0+URZ], R3 ;  /* 0x00000003000085a7 */ /* 0x000ea400080010ff */
[----:B--2---:R-:W-:Y:S05]  /*9ab0*/  @!P0 BRA `(.L_x_150) ;  /* 0xfffffffc00f08947 */ /* 0x004fea000383ffff */
[----:B------:R-:W-:Y:S05]  /*9ac0*/  BRA `(.L_x_151) ;  /* 0xffffff9c006c7947 */ /* 0x000fea000383ffff */
.L_x_68:
[----:B------:R-:W-:-:S07]  /*9ad0*/  MOV R0, UR5 ;  /* 0x0000000500007c02 */ /* 0x000fce0008000f00 */
.L_x_152:
[----:B-1----:R1:W2:Y:S02]  /*9ae0*/  SYNCS.PHASECHK.TRANS64.TRYWAIT P0, [R0+URZ], R3 ;  /* 0x00000003000075a7 */ /* 0x0022a400080011ff */
[----:B--2---:R-:W-:Y:S05]  /*9af0*/  @!P0 NANOSLEEP.SYNCS 0x989680 ;  /* 0x009896800000895d */ /* 0x004fea0003900000 */
[----:B------:R-:W2:Y:S02]  /*9b00*/  @!P0 SYNCS.PHASECHK.TRANS64 P0, [R0+URZ], R3 ;  /* 0x00000003000085a7 */ /* 0x000ea400080010ff */
[----:B--2---:R-:W-:Y:S05]  /*9b10*/  @!P0 BRA `(.L_x_152) ;  /* 0xfffffffc00f08947 */ /* 0x004fea000383ffff */
[----:B------:R-:W-:Y:S05]  /*9b20*/  BRA `(.L_x_153) ;  /* 0xffffff9c00787947 */ /* 0x000fea000383ffff */
.L_x_69:
[----:B------:R-:W-:-:S07]  /*9b30*/  MOV R0, UR4 ;  /* 0x0000000400007c02 */ /* 0x000fce0008000f00 */
.L_x_154:
[----:B-1----:R1:W2:Y:S02]  /*9b40*/  SYNCS.PHASECHK.TRANS64.TRYWAIT P0, [R0+URZ], R3 ;  /* 0x00000003000075a7 */ /* 0x0022a400080011ff */
[----:B--2---:R-:W-:Y:S05]  /*9b50*/  @!P0 NANOSLEEP.SYNCS 0x989680 ;  /* 0x009896800000895d */ /* 0x004fea0003900000 */
[----:B------:R-:W2:Y:S02]  /*9b60*/  @!P0 SYNCS.PHASECHK.TRANS64 P0, [R0+URZ], R3 ;  /* 0x00000003000085a7 */ /* 0x000ea400080010ff */
[----:B--2---:R-:W-:Y:S05]  /*9b70*/  @!P0 BRA `(.L_x_154) ;  /* 0xfffffffc00f08947 */ /* 0x004fea000383ffff */
[----:B------:R-:W-:Y:S05]  /*9b80*/  BRA `(.L_x_155) ;  /* 0xffffff9c00847947 */ /* 0x000fea000383ffff */
.L_x_74:
[----:B-1----:R1:W2:Y:S02]  /*9b90*/  SYNCS.PHASECHK.TRANS64.TRYWAIT P0, [R8+URZ+0x80], R5 ;  /* 0x00008005080075a7 */ /* 0x0022a400080011ff */
[----:B--2---:R-:W-:Y:S05]  /*9ba0*/  @!P0 NANOSLEEP.SYNCS 0x989680 ;  /* 0x009896800000895d */ /* 0x004fea0003900000 */
[----:B------:R-:W2:Y:S02]  /*9bb0*/  @!P0 SYNCS.PHASECHK.TRANS64 P0, [R8+URZ+0x80], R5 ;  /* 0x00008005080085a7 */ /* 0x000ea400080010ff */
[----:B--2---:R-:W-:Y:S05]  /*9bc0*/  @!P0 BRA `(.L_x_74) ;  /* 0xfffffffc00f08947 */ /* 0x004fea000383ffff */
[----:B------:R-:W-:Y:S05]  /*9bd0*/  BRA `(.L_x_156) ;  /* 0xffffffa000c87947 */ /* 0x000fea000383ffff */
.L_x_77:
[----:B------:R-:W-:Y:S07]  /*9be0*/  MOV R0, UR21 ;  /* 0x0000001500007c02 */ /* 0x000fee0008000f00 */
.L_x_157:
[----:B-1----:R1:W2:Y:S02]  /*9bf0*/  SYNCS.PHASECHK.TRANS64.TRYWAIT P1, [R0+URZ+0x78], R5 ;  /* 0x00007805000075a7 */ /* 0x0022a400080211ff */
[----:B--2---:R-:W-:Y:S05]  /*9c00*/  @!P1 NANOSLEEP.SYNCS 0x989680 ;  /* 0x009896800000995d */ /* 0x004fea0003900000 */
[----:B------:R-:W2:Y:S02]  /*9c10*/  @!P1 SYNCS.PHASECHK.TRANS64 P1, [R0+URZ+0x78], R5 ;  /* 0x00007805000095a7 */ /* 0x000ea400080210ff */
[----:B--2---:R-:W-:Y:S05]  /*9c20*/  @!P1 BRA `(.L_x_157) ;  /* 0xfffffffc00f09947 */ /* 0x004fea000383ffff */
[----:B------:R-:W-:Y:S05]  /*9c30*/  BRA `(.L_x_76) ;  /* 0xffffffa800447947 */ /* 0x000fea000383ffff */
.L_x_80:
[----:B-1----:R-:W-:Y:S07]  /*9c40*/  MOV R5, UR21 ;  /* 0x0000001500057c02 */ /* 0x002fee0008000f00 */
.L_x_158:
[----:B-1----:R1:W2:Y:S02]  /*9c50*/  SYNCS.PHASECHK.TRANS64.TRYWAIT P0, [R5+URZ+0x50], R4 ;  /* 0x00005004050075a7 */ /* 0x0022a400080011ff */
[----:B--2---:R-:W-:Y:S05]  /*9c60*/  @!P0 NANOSLEEP.SYNCS 0x989680 ;  /* 0x009896800000895d */ /* 0x004fea0003900000 */
[----:B------:R-:W2:Y:S02]  /*9c70*/  @!P0 SYNCS.PHASECHK.TRANS64 P0, [R5+URZ+0x50], R4 ;  /* 0x00005004050085a7 */ /* 0x000ea400080010ff */
[----:B--2---:R-:W-:Y:S05]  /*9c80*/  @!P0 BRA `(.L_x_158) ;  /* 0xfffffffc00f08947 */ /* 0x004fea000383ffff */
[----:B------:R-:W-:Y:S05]  /*9c90*/  BRA `(.L_x_159) ;  /* 0xffffffa8009c7947 */ /* 0x000fea000383ffff */
.L_x_81:
[----:B------:R-:W-:Y:S07]  /*9ca0*/  MOV R5, UR21 ;  /* 0x0000001500057c02 */ /* 0x000fee0008000f00 */
.L_x_160:
[----:B-1----:R1:W2:Y:S02]  /*9cb0*/  SYNCS.PHASECHK.TRANS64.TRYWAIT P0, [R5+URZ+0x58], R4 ;  /* 0x00005804050075a7 */ /* 0x0022a400080011ff */
[----:B--2---:R-:W-:Y:S05]  /*9cc0*/  @!P0 NANOSLEEP.SYNCS 0x989680 ;  /* 0x009896800000895d */ /* 0x004fea0003900000 */
[----:B------:R-:W2:Y:S02]  /*9cd0*/  @!P0 SYNCS.PHASECHK.TRANS64 P0, [R5+URZ+0x58], R4 ;  /* 0x00005804050085a7 */ /* 0x000ea400080010ff */
[----:B--2---:R-:W-:Y:S05]  /*9ce0*/  @!P0 BRA `(.L_x_160) ;  /* 0xfffffffc00f08947 */ /* 0x004fea000383ffff */
[----:B------:R-:W-:Y:S05]  /*9cf0*/  BRA `(.L_x_161) ;  /* 0xffffffa800d47947 */ /* 0x000fea000383ffff */
.L_x_82:
[----:B-1----:R-:W-:Y:S07]  /*9d00*/  MOV R5, UR21 ;  /* 0x0000001500057c02 */ /* 0x002fee0008000f00 */
.L_x_162:
[----:B-1----:R1:W2:Y:S02]  /*9d10*/  SYNCS.PHASECHK.TRANS64.TRYWAIT P0, [R5+URZ+0x60], R4 ;  /* 0x00006004050075a7 */ /* 0x0022a400080011ff */
[----:B--2---:R-:W-:Y:S05]  /*9d20*/  @!P0 NANOSLEEP.SYNCS 0x989680 ;  /* 0x009896800000895d */ /* 0x004fea0003900000 */
[----:B------:R-:W2:Y:S02]  /*9d30*/  @!P0 SYNCS.PHASECHK.TRANS64 P0, [R5+URZ+0x60], R4 ;  /* 0x00006004050085a7 */ /* 0x000ea400080010ff */
[----:B--2---:R-:W-:Y:S05]  /*9d40*/  @!P0 BRA `(.L_x_162) ;  /* 0xfffffffc00f08947 */ /* 0x004fea000383ffff */
[----:B------:R-:W-:Y:S05]  /*9d50*/  BRA `(.L_x_163) ;  /* 0xffffffac00187947 */ /* 0x000fea000383ffff */
.L_x_83:
[----:B-1----:R-:W-:Y:S07]  /*9d60*/  MOV R5, UR21 ;  /* 0x0000001500057c02 */ /* 0x002fee0008000f00 */
.L_x_164:
[----:B-1----:R1:W2:Y:S02]  /*9d70*/  SYNCS.PHASECHK.TRANS64.TRYWAIT P0, [R5+URZ+0x68], R4 ;  /* 0x00006804050075a7 */ /* 0x0022a400080011ff */
[----:B--2---:R-:W-:Y:S05]  /*9d80*/  @!P0 NANOSLEEP.SYNCS 0x989680 ;  /* 0x009896800000895d */ /* 0x004fea0003900000 */
[----:B------:R-:W2:Y:S02]  /*9d90*/  @!P0 SYNCS.PHASECHK.TRANS64 P0, [R5+URZ+0x68], R4 ;  /* 0x00006804050085a7 */ /* 0x000ea400080010ff */
[----:B--2---:R-:W-:Y:S05]  /*9da0*/  @!P0 BRA `(.L_x_164) ;  /* 0xfffffffc00f08947 */ /* 0x004fea000383ffff */
[----:B------:R-:W-:Y:S05]  /*9db0*/  BRA `(.L_x_165) ;  /* 0xffffffac00607947 */ /* 0x000fea000383ffff */
.L_x_85:
[----:B------:R-:W-:-:S07]  /*9dc0*/  MOV R0, UR21 ;  /* 0x0000001500007c02 */ /* 0x000fce0008000f00 */
.L_x_166:
[----:B-1----:R1:W2:Y:S02]  /*9dd0*/  SYNCS.PHASECHK.TRANS64.TRYWAIT P0, [R0+URZ+0x50], R3 ;  /* 0x00005003000075a7 */ /* 0x0022a400080011ff */
[----:B--2---:R-:W-:Y:S05]  /*9de0*/  @!P0 NANOSLEEP.SYNCS 0x989680 ;  /* 0x009896800000895d */ /* 0x004fea0003900000 */
[----:B------:R-:W2:Y:S02]  /*9df0*/  @!P0 SYNCS.PHASECHK.TRANS64 P0, [R0+URZ+0x50], R3 ;  /* 0x00005003000085a7 */ /* 0x000ea400080010ff */
[----:B--2---:R-:W-:Y:S05]  /*9e00*/  @!P0 BRA `(.L_x_166) ;  /* 0xfffffffc00f08947 */ /* 0x004fea000383ffff */
[----:B------:R-:W-:Y:S05]  /*9e10*/  BRA `(.L_x_167) ;  /* 0xffffffac00d47947 */ /* 0x000fea000383ffff */
.L_x_86:
[----:B-1----:R-:W-:-:S07]  /*9e20*/  MOV R0, UR21 ;  /* 0x0000001500007c02 */ /* 0x002fce0008000f00 */
.L_x_168:
[----:B-1----:R1:W2:Y:S02]  /*9e30*/  SYNCS.PHASECHK.TRANS64.TRYWAIT P0, [R0+URZ+0x58], R3 ;  /* 0x00005803000075a7 */ /* 0x0022a400080011ff */
[----:B--2---:R-:W-:Y:S05]  /*9e40*/  @!P0 NANOSLEEP.SYNCS 0x989680 ;  /* 0x009896800000895d */ /* 0x004fea0003900000 */
[----:B------:R-:W2:Y:S02]  /*9e50*/  @!P0 SYNCS.PHASECHK.TRANS64 P0, [R0+URZ+0x58], R3 ;  /* 0x00005803000085a7 */ /* 0x000ea400080010ff */
[----:B--2---:R-:W-:Y:S05]  /*9e60*/  @!P0 BRA `(.L_x_168) ;  /* 0xfffffffc00f08947 */ /* 0x004fea000383ffff */
[----:B------:R-:W-:Y:S05]  /*9e70*/  BRA `(.L_x_169) ;  /* 0xffffffac00c47947 */ /* 0x000fea000383ffff */
.L_x_87:
[----:B-1----:R-:W-:-:S07]  /*9e80*/  MOV R0, UR21 ;  /* 0x0000001500007c02 */ /* 0x002fce0008000f00 */
.L_x_170:
[----:B-1----:R1:W2:Y:S02]  /*9e90*/  SYNCS.PHASECHK.TRANS64.TRYWAIT P0, [R0+URZ+0x60], R3 ;  /* 0x00006003000075a7 */ /* 0x0022a400080011ff */
[----:B--2---:R-:W-:Y:S05]  /*9ea0*/  @!P0 NANOSLEEP.SYNCS 0x989680 ;  /* 0x009896800000895d */ /* 0x004fea0003900000 */
[----:B------:R-:W2:Y:S02]  /*9eb0*/  @!P0 SYNCS.PHASECHK.TRANS64 P0, [R0+URZ+0x60], R3 ;  /* 0x00006003000085a7 */ /* 0x000ea400080010ff */
[----:B--2---:R-:W-:Y:S05]  /*9ec0*/  @!P0 BRA `(.L_x_170) ;  /* 0xfffffffc00f08947 */ /* 0x004fea000383ffff */
[----:B------:R-:W-:Y:S05]  /*9ed0*/  BRA `(.L_x_171) ;  /* 0xffffffac00b47947 */ /* 0x000fea000383ffff */
.L_x_89:
[----:B-1----:R1:W2:Y:S02]  /*9ee0*/  SYNCS.PHASECHK.TRANS64.TRYWAIT P0, [R3+URZ+0x80], R0 ;  /* 0x00008000030075a7 */ /* 0x0022a400080011ff */
[----:B--2---:R-:W-:Y:S05]  /*9ef0*/  @!P0 NANOSLEEP.SYNCS 0x989680 ;  /* 0x009896800000895d */ /* 0x004fea0003900000 */
[----:B------:R-:W2:Y:S02]  /*9f00*/  @!P0 SYNCS.PHASECHK.TRANS64 P0, [R3+URZ+0x80], R0 ;  /* 0x00008000030085a7 */ /* 0x000ea400080010ff */
[----:B--2---:R-:W-:Y:S05]  /*9f10*/  @!P0 BRA `(.L_x_89) ;  /* 0xfffffffc00f08947 */ /* 0x004fea000383ffff */
[----:B------:R-:W-:Y:S05]  /*9f20*/  BRA `(.L_x_172) ;  /* 0xffffffb000847947 */ /* 0x000fea000383ffff */
.L_x_100:
[----:B--2---:R2:W1:Y:S02]  /*9f30*/  SYNCS.PHASECHK.TRANS64.TRYWAIT P1, [R2+URZ+0x30], R3 ;  /* 0x00003003020075a7 */ /* 0x00446400080211ff */
[----:B-1----:R-:W-:Y:S05]  /*9f40*/  @!P1 NANOSLEEP.SYNCS 0x989680 ;  /* 0x009896800000995d */ /* 0x002fea0003900000 */
[----:B------:R-:W1:Y:S02]  /*9f50*/  @!P1 SYNCS.PHASECHK.TRANS64 P1, [R2+URZ+0x30], R3 ;  /* 0x00003003020095a7 */ /* 0x000e6400080210ff */
[----:B-1----:R-:W-:Y:S05]  /*9f60*/  @!P1 BRA `(.L_x_100) ;  /* 0xfffffffc00f09947 */ /* 0x002fea000383ffff */
[----:B------:R-:W-:Y:S05]  /*9f70*/  BRA `(.L_x_99) ;  /* 0xffffffbc00fc7947 */ /* 0x000fea000383ffff */
.L_x_102:
[----:B--2---:R2:W4:Y:S02]  /*9f80*/  SYNCS.PHASECHK.TRANS64.TRYWAIT P0, [R71+URZ+0xa0], R4 ;  /* 0x0000a004470075a7 */ /* 0x00452400080011ff */
[----:B----4-:R-:W-:Y:S05]  /*9f90*/  @!P0 NANOSLEEP.SYNCS 0x989680 ;  /* 0x009896800000895d */ /* 0x010fea0003900000 */
[----:B------:R-:W4:Y:S02]  /*9fa0*/  @!P0 SYNCS.PHASECHK.TRANS64 P0, [R71+URZ+0xa0], R4 ;  /* 0x0000a004470085a7 */ /* 0x000f2400080010ff */
[----:B----4-:R-:W-:Y:S05]  /*9fb0*/  @!P0 BRA `(.L_x_102) ;  /* 0xfffffffc00f08947 */ /* 0x010fea000383ffff */
[----:B------:R-:W-:Y:S05]  /*9fc0*/  BRA `(.L_x_101) ;  /* 0xffffffc0004c7947 */ /* 0x000fea000383ffff */
.L_x_110:
[----:B---3--:R3:W4:Y:S02]  /*9fd0*/  SYNCS.PHASECHK.TRANS64.TRYWAIT P0, [R112+URZ+0x30], R3 ;  /* 0x00003003700075a7 */ /* 0x00872400080011ff */
[----:B----4-:R-:W-:Y:S05]  /*9fe0*/  @!P0 NANOSLEEP.SYNCS 0x989680 ;  /* 0x009896800000895d */ /* 0x010fea0003900000 */
[----:B------:R-:W4:Y:S02]  /*9ff0*/  @!P0 SYNCS.PHASECHK.TRANS64 P0, [R112+URZ+0x30], R3 ;  /* 0x00003003700085a7 */ /* 0x000f2400080010ff */
[----:B----4-:R-:W-:Y:S05]  /*a000*/  @!P0 BRA `(.L_x_110) ;  /* 0xfffffffc00f08947 */ /* 0x010fea000383ffff */
[----:B------:R-:W-:Y:S05]  /*a010*/  BRA `(.L_x_109) ;  /* 0xffffffcc00407947 */ /* 0x000fea000383ffff */
.L_x_118:
[----:B---3--:R3:W4:Y:S02]  /*a020*/  SYNCS.PHASECHK.TRANS64.TRYWAIT P0, [R112+URZ+0x30], R5 ;  /* 0x00003005700075a7 */ /* 0x00872400080011ff */
[----:B----4-:R-:W-:Y:S05]  /*a030*/  @!P0 NANOSLEEP.SYNCS 0x989680 ;  /* 0x009896800000895d */ /* 0x010fea0003900000 */
[----:B------:R-:W4:Y:S02]  /*a040*/  @!P0 SYNCS.PHASECHK.TRANS64 P0, [R112+URZ+0x30], R5 ;  /* 0x00003005700085a7 */ /* 0x000f2400080010ff */
[----:B----4-:R-:W-:Y:S05]  /*a050*/  @!P0 BRA `(.L_x_118) ;  /* 0xfffffffc00f08947 */ /* 0x010fea000383ffff */
[----:B------:R-:W-:Y:S05]  /*a060*/  BRA `(.L_x_117) ;  /* 0xffffffd800807947 */ /* 0x000fea000383ffff */
.L_x_126:
[----:B---3--:R3:W4:Y:S02]  /*a070*/  SYNCS.PHASECHK.TRANS64.TRYWAIT P0, [R102+URZ+0x30], R3 ;  /* 0x00003003660075a7 */ /* 0x00872400080011ff */
[----:B----4-:R-:W-:Y:S05]  /*a080*/  @!P0 NANOSLEEP.SYNCS 0x989680 ;  /* 0x009896800000895d */ /* 0x010fea0003900000 */
[----:B------:R-:W4:Y:S02]  /*a090*/  @!P0 SYNCS.PHASECHK.TRANS64 P0, [R102+URZ+0x30], R3 ;  /* 0x00003003660085a7 */ /* 0x000f2400080010ff */
[----:B----4-:R-:W-:Y:S05]  /*a0a0*/  @!P0 BRA `(.L_x_126) ;  /* 0xfffffffc00f08947 */ /* 0x010fea000383ffff */
[----:B------:R-:W-:Y:S05]  /*a0b0*/  BRA `(.L_x_125) ;  /* 0xffffffe400cc7947 */ /* 0x000fea000383ffff */
        .weak           $__internal_0_$__cuda_sm10x_tcgen05_guardrail_trap_col_being_dealloced_not_returned_by_alloc
        .type           $__internal_0_$__cuda_sm10x_tcgen05_guardrail_trap_col_being_dealloced_not_returned_by_alloc,@function
        .size           $__internal_0_$__cuda_sm10x_tcgen05_guardrail_trap_col_being_dealloced_not_returned_by_alloc,($__internal_1_$__cuda_sm10x_tcgen05_guardrail_trap_phase_invalid_during_alloc - $__internal_0_$__cuda_sm10x_tcgen05_guardrail_trap_col_being_dealloced_not_returned_by_alloc)
$__internal_0_$__cuda_sm10x_tcgen05_guardrail_trap_col_being_dealloced_not_returned_by_alloc:
[----:B------:R-:W-:Y:S05]  /*a0c0*/  BPT.TRAP 0x1 ;  /* 0x000000040000795c */ /* 0x000fea0000300000 */
[----:B------:R-:W-:-:S04]  /*a0d0*/  HFMA2 R3, -RZ, RZ, 0, 0 ;  /* 0x00000000ff037431 */ /* 0x000fc800000001ff */
[----:B------:R-:W-:Y:S05]  /*a0e0*/  RET.REL.NODEC R2 `(_ZN7cutlass13device_kernelINS_4gemm6kernel13GemmUniversalIN4cute5tupleIJiiiiEEENS1_10collective13CollectiveMmaINS1_35MainloopSm100TmaUmmaWarpSpecializedILi3ELi2ELi4ENS5_IJNS4_1CILi2EEENSA_ILi1EEESC_EEEEENS5_IJNSA_ILi64EEENSA_ILi256EEENSA_ILi32EEEEEENS_12float_e5m2_tENS5_IJlSC_lEEESJ_SK_NS4_8TiledMMAINS4_8MMA_AtomIJNS4_10MMA_TraitsINS4_19SM100_MMA_F8F6F4_SSEJSJ_SJ_fSF_SG_NS4_17integral_constantINS4_4UMMA5MajorELSR_0EEESS_NSP_INSQ_7ScaleInELST_0EEESU_EEEEEENS4_6LayoutINS5_IJSC_SC_SC_EEENS5_IJNSA_ILi0EEESZ_SZ_EEEEENS5_IJNS4_10UnderscoreES12_S12_EEEEENS4_13SM90_TMA_LOADENS4_14ComposedLayoutINS4_7SwizzleILi1ELi4ELi3EEENS4_18smem_ptr_flag_bitsILi8EEENSX_INS5_IJNSA_ILi8EEESH_EEENS5_IJSH_SC_EEEEEEEvNS4_8identityENS4_23SM90_TMA_LOAD_MULTICASTES1F_vS1G_EENS_8epilogue10collective18CollectiveEpilogueINS1J_23Sm100TmaWarpSpecializedILi4ELi2ELi32ELb0ELb0EEEJSI_NS5_IJNSX_ISF_SC_EES1O_EEESJ_SK_SJ_SK_NS1J_6fusion15FusionCallbacksIS1N_NS1Q_17LinearCombinationISJ_fSJ_fLNS_15FloatRoundStyleE2EEESI_S1P_JEEENS4_5SM1004TMEM4LOAD26SM100_TMEM_LOAD_16dp32b32xES15_NS16_INS17_ILi2ELi4ELi3EEES1A_NSX_INS5_IJS1B_SF_EEENS5_IJSF_SC_EEEEEEENS4_39AutoVectorizingCopyWithAssumedAlignmentILi128EEENS4_14SM90_TMA_STOREES24_S26_S26_EEEvvEEEEvNT_6ParamsE) ;  /* 0xffffff5c02c47950 */ /* 0x000fea0003c3ffff */
        .weak           $__internal_1_$__cuda_sm10x_tcgen05_guardrail_trap_phase_invalid_during_alloc
        .type           $__internal_1_$__cuda_sm10x_tcgen05_guardrail_trap_phase_invalid_during_alloc,@function
        .size           $__internal_1_$__cuda_sm10x_tcgen05_guardrail_trap_phase_invalid_during_alloc,($__internal_2_$__cuda_sm10x_tcgen05_guardrail_trap_unallocated_columns_being_dealloced - $__internal_1_$__cuda_sm10x_tcgen05_guardrail_trap_phase_invalid_during_alloc)
$__internal_1_$__cuda_sm10x_tcgen05_guardrail_trap_phase_invalid_during_alloc:
[----:B------:R-:W-:Y:S05]  /*a0f0*/  BPT.TRAP 0x1 ;  /* 0x000000040000795c */ /* 0x000fea0000300000 */
[----:B------:R-:W-:-:S04]  /*a100*/  MOV R5, 0x0 ;  /* 0x0000000000057802 */ /* 0x000fc80000000f00 */
[----:B------:R-:W-:Y:S05]  /*a110*/  RET.REL.NODEC R4 `(_ZN7cutlass13device_kernelINS_4gemm6kernel13GemmUniversalIN4cute5tupleIJiiiiEEENS1_10collective13CollectiveMmaINS1_35MainloopSm100TmaUmmaWarpSpecializedILi3ELi2ELi4ENS5_IJNS4_1CILi2EEENSA_ILi1EEESC_EEEEENS5_IJNSA_ILi64EEENSA_ILi256EEENSA_ILi32EEEEEENS_12float_e5m2_tENS5_IJlSC_lEEESJ_SK_NS4_8TiledMMAINS4_8MMA_AtomIJNS4_10MMA_TraitsINS4_19SM100_MMA_F8F6F4_SSEJSJ_SJ_fSF_SG_NS4_17integral_constantINS4_4UMMA5MajorELSR_0EEESS_NSP_INSQ_7ScaleInELST_0EEESU_EEEEEENS4_6LayoutINS5_IJSC_SC_SC_EEENS5_IJNSA_ILi0EEESZ_SZ_EEEEENS5_IJNS4_10UnderscoreES12_S12_EEEEENS4_13SM90_TMA_LOADENS4_14ComposedLayoutINS4_7SwizzleILi1ELi4ELi3EEENS4_18smem_ptr_flag_bitsILi8EEENSX_INS5_IJNSA_ILi8EEESH_EEENS5_IJSH_SC_EEEEEEEvNS4_8identityENS4_23SM90_TMA_LOAD_MULTICASTES1F_vS1G_EENS_8epilogue10collective18CollectiveEpilogueINS1J_23Sm100TmaWarpSpecializedILi4ELi2ELi32ELb0ELb0EEEJSI_NS5_IJNSX_ISF_SC_EES1O_EEESJ_SK_SJ_SK_NS1J_6fusion15FusionCallbacksIS1N_NS1Q_17LinearCombinationISJ_fSJ_fLNS_15FloatRoundStyleE2EEESI_S1P_JEEENS4_5SM1004TMEM4LOAD26SM100_TMEM_LOAD_16dp32b32xES15_NS16_INS17_ILi2ELi4ELi3EEES1A_NSX_INS5_IJS1B_SF_EEENS5_IJSF_SC_EEEEEEENS4_39AutoVectorizingCopyWithAssumedAlignmentILi128EEENS4_14SM90_TMA_STOREES24_S26_S26_EEEvvEEEEvNT_6ParamsE) ;  /* 0xffffff5c04b87950 */ /* 0x000fea0003c3ffff */
        .weak           $__internal_2_$__cuda_sm10x_tcgen05_guardrail_trap_unallocated_columns_being_dealloced
        .type           $__internal_2_$__cuda_sm10x_tcgen05_guardrail_trap_unallocated_columns_being_dealloced,@function
        .size           $__internal_2_$__cuda_sm10x_tcgen05_guardrail_trap_unallocated_columns_being_dealloced,(.L_x_174 - $__internal_2_$__cuda_sm10x_tcgen05_guardrail_trap_unallocated_columns_being_dealloced)
$__internal_2_$__cuda_sm10x_tcgen05_guardrail_trap_unallocated_columns_being_dealloced:
[----:B------:R-:W-:Y:S05]  /*a120*/  BPT.TRAP 0x1 ;  /* 0x000000040000795c */ /* 0x000fea0000300000 */
[----:B------:R-:W-:-:S04]  /*a130*/  HFMA2 R3, -RZ, RZ, 0, 0 ;  /* 0x00000000ff037431 */ /* 0x000fc800000001ff */
[----:B------:R-:W-:Y:S05]  /*a140*/  RET.REL.NODEC R2 `(_ZN7cutlass13device_kernelINS_4gemm6kernel13GemmUniversalIN4cute5tupleIJiiiiEEENS1_10collective13CollectiveMmaINS1_35MainloopSm100TmaUmmaWarpSpecializedILi3ELi2ELi4ENS5_IJNS4_1CILi2EEENSA_ILi1EEESC_EEEEENS5_IJNSA_ILi64EEENSA_ILi256EEENSA_ILi32EEEEEENS_12float_e5m2_tENS5_IJlSC_lEEESJ_SK_NS4_8TiledMMAINS4_8MMA_AtomIJNS4_10MMA_TraitsINS4_19SM100_MMA_F8F6F4_SSEJSJ_SJ_fSF_SG_NS4_17integral_constantINS4_4UMMA5MajorELSR_0EEESS_NSP_INSQ_7ScaleInELST_0EEESU_EEEEEENS4_6LayoutINS5_IJSC_SC_SC_EEENS5_IJNSA_ILi0EEESZ_SZ_EEEEENS5_IJNS4_10UnderscoreES12_S12_EEEEENS4_13SM90_TMA_LOADENS4_14ComposedLayoutINS4_7SwizzleILi1ELi4ELi3EEENS4_18smem_ptr_flag_bitsILi8EEENSX_INS5_IJNSA_ILi8EEESH_EEENS5_IJSH_SC_EEEEEEEvNS4_8identityENS4_23SM90_TMA_LOAD_MULTICASTES1F_vS1G_EENS_8epilogue10collective18CollectiveEpilogueINS1J_23Sm100TmaWarpSpecializedILi4ELi2ELi32ELb0ELb0EEEJSI_NS5_IJNSX_ISF_SC_EES1O_EEESJ_SK_SJ_SK_NS1J_6fusion15FusionCallbacksIS1N_NS1Q_17LinearCombinationISJ_fSJ_fLNS_15FloatRoundStyleE2EEESI_S1P_JEEENS4_5SM1004TMEM4LOAD26SM100_TMEM_LOAD_16dp32b32xES15_NS16_INS17_ILi2ELi4ELi3EEES1A_NSX_INS5_IJS1B_SF_EEENS5_IJSF_SC_EEEEEEENS4_39AutoVectorizingCopyWithAssumedAlignmentILi128EEENS4_14SM90_TMA_STOREES24_S26_S26_EEEvvEEEEvNT_6ParamsE) ;  /* 0xffffff5c02ac7950 */ /* 0x000fea0003c3ffff */
.L_x_173:
[----:B------:R-:W-:-:S00]  /*a150*/  BRA `(.L_x_173) ;  /* 0xfffffffc00fc7947 */ /* 0x000fc0000383ffff */
[----:B------:R-:W-:-:S00]  /*a160*/  NOP ;  /* 0x0000000000007918 */ /* 0x000fc00000000000 */
        /* <DEDUP_REMOVED lines=9> */
.L_x_174:


//--------------------- .nv.global.init           --------------------------
	.section	.nv.global.init,"aw",@progbits
.nv.global.init:
	.type		$str$27,@object
	.size		$str$27,($str$28 - $str$27)
$str$27:
        /*0000*/ 	.byte	0x28, 0x61, 0x64, 0x64, 0x72, 0x65, 0x73, 0x73, 0x20, 0x26, 0x20, 0x6d, 0x61, 0x73, 0x6b, 0x29
        /*0010*/ 	.byte	0x20, 0x3d, 0x3d, 0x20, 0x30, 0x00
	.type		$str$28,@object
	.size		$str$28,($str$26 - $str$28)
$str$28:
        /*0016*/ 	.byte	0x2f, 0x74, 0x6d, 0x70, 0x2f, 0x63, 0x75, 0x74, 0x6c, 0x61, 0x73, 0x73, 0x5f, 0x73, 0x77, 0x65
        /*0026*/ 	.byte	0x65, 0x70, 0x5f, 0x73, 0x72, 0x63, 0x2f, 0x69, 0x6e, 0x63, 0x6c, 0x75, 0x64, 0x65, 0x2f, 0x63
        /*0036*/ 	.byte	0x75, 0x74, 0x65, 0x2f, 0x70, 0x6f, 0x69, 0x6e, 0x74, 0x65, 0x72, 0x5f, 0x66, 0x6c, 0x61, 0x67
        /*0046*/ 	.byte	0x67, 0x65, 0x64, 0x2e, 0x68, 0x70, 0x70, 0x00
	.type		$str$26,@object
	.size		$str$26,($str$25 - $str$26)
$str$26:
        /*004e*/ 	.byte	0x2f, 0x74, 0x6d, 0x70, 0x2f, 0x63, 0x75, 0x74, 0x6c, 0x61, 0x73, 0x73, 0x5f, 0x73, 0x77, 0x65
        /*005e*/ 	.byte	0x65, 0x70, 0x5f, 0x73, 0x72, 0x63, 0x2f, 0x69, 0x6e, 0x63, 0x6c, 0x75, 0x64, 0x65, 0x2f, 0x63
        /*006e*/ 	.byte	0x75, 0x74, 0x65, 0x2f, 0x61, 0x74, 0x6f, 0x6d, 0x2f, 0x63, 0x6f, 0x70, 0x79, 0x5f, 0x74, 0x72
        /*007e*/ 	.byte	0x61, 0x69, 0x74, 0x73, 0x5f, 0x73, 0x6d, 0x31, 0x30, 0x30, 0x2e, 0x68, 0x70, 0x70, 0x00
	.type		$str$25,@object
	.size		$str$25,(__unnamed_1 - $str$25)
$str$25:
        /*008d*/ 	.byte	0x28, 0x28, 0x75, 0x69, 0x6e, 0x74, 0x33, 0x32, 0x5f, 0x74, 0x28, 0x74, 0x68, 0x72, 0x65, 0x61
        /*009d*/ 	.byte	0x64, 0x49, 0x64, 0x78, 0x2e, 0x78, 0x29, 0x20, 0x2f, 0x20, 0x33, 0x32, 0x29, 0x20, 0x25, 0x20
        /*00ad*/ 	.byte	0x34, 0x29, 0x20, 0x3d, 0x3d, 0x20, 0x28, 0x28, 0x28, 0x74, 0x6d, 0x65, 0x6d, 0x5f, 0x61, 0x64
        /*00bd*/ 	.byte	0x64, 0x72, 0x20, 0x3e, 0x3e, 0x20, 0x31, 0x36, 0x29, 0x20, 0x2f, 0x20, 0x33, 0x32, 0x29, 0x20
        /*00cd*/ 	.byte	0x25, 0x20, 0x34, 0x29, 0x00
	.type		__unnamed_1,@object
	.size		__unnamed_1,(__unnamed_2 - __unnamed_1)
__unnamed_1:
        /*00d2*/ 	.byte	0x61, 0x75, 0x74, 0x6f, 0x20, 0x63, 0x75, 0x74, 0x65, 0x3a, 0x3a, 0x61, 0x73, 0x5f, 0x70, 0x6f
        /* <DEDUP_REMOVED lines=24> */
        /*0262*/ 	.byte	0x3c, 0x34, 0x30, 0x39, 0x36, 0x3e, 0x3e, 0x3e, 0x3e, 0x5d, 0x00
	.type		__unnamed_2,@object
	.size		__unnamed_2,(__unnamed_3 - __unnamed_2)
__unnamed_2:
        /* <DEDUP_REMOVED lines=26> */
	.type		__unnamed_3,@object
	.size		__unnamed_3,(.L_3 - __unnamed_3)
__unnamed_3:
        /* <DEDUP_REMOVED lines=40> */
        /*0688*/ 	.byte	0x74, 0x65, 0x3a, 0x3a, 0x43, 0x3c, 0x30, 0x3e, 0x3e, 0x3e, 0x3e, 0x5d, 0x00
.L_3:


//--------------------- .nv.shared._ZN7cutlass13device_kernelINS_4gemm6kernel13GemmUniversalIN4cute5tupleIJiiiiEEENS1_10collective13CollectiveMmaINS1_35MainloopSm100TmaUmmaWarpSpecializedILi3ELi2ELi4ENS5_IJNS4_1CILi2EEENSA_ILi1EEESC_EEEEENS5_IJNSA_ILi64EEENSA_ILi256EEENSA_ILi32EEEEEENS_12float_e5m2_tENS5_IJlSC_lEEESJ_SK_NS4_8TiledMMAINS4_8MMA_AtomIJNS4_10MMA_TraitsINS4_19SM100_MMA_F8F6F4_SSEJSJ_SJ_fSF_SG_NS4_17integral_constantINS4_4UMMA5MajorELSR_0EEESS_NSP_INSQ_7ScaleInELST_0EEESU_EEEEEENS4_6LayoutINS5_IJSC_SC_SC_EEENS5_IJNSA_ILi0EEESZ_SZ_EEEEENS5_IJNS4_10UnderscoreES12_S12_EEEEENS4_13SM90_TMA_LOADENS4_14ComposedLayoutINS4_7SwizzleILi1ELi4ELi3EEENS4_18smem_ptr_flag_bitsILi8EEENSX_INS5_IJNSA_ILi8EEESH_EEENS5_IJSH_SC_EEEEEEEvNS4_8identityENS4_23SM90_TMA_LOAD_MULTICASTES1F_vS1G_EENS_8epilogue10collective18CollectiveEpilogueINS1J_23Sm100TmaWarpSpecializedILi4ELi2ELi32ELb0ELb0EEEJSI_NS5_IJNSX_ISF_SC_EES1O_EEESJ_SK_SJ_SK_NS1J_6fusion15FusionCallbacksIS1N_NS1Q_17LinearCombinationISJ_fSJ_fLNS_15FloatRoundStyleE2EEESI_S1P_JEEENS4_5SM1004TMEM4LOAD26SM100_TMEM_LOAD_16dp32b32xES15_NS16_INS17_ILi2ELi4ELi3EEES1A_NSX_INS5_IJS1B_SF_EEENS5_IJSF_SC_EEEEEEENS4_39AutoVectorizingCopyWithAssumedAlignmentILi128EEENS4_14SM90_TMA_STOREES24_S26_S26_EEEvvEEEEvNT_6ParamsE --------------------------
	.section	.nv.shared._ZN7cutlass13device_kernelINS_4gemm6kernel13GemmUniversalIN4cute5tupleIJiiiiEEENS1_10collective13CollectiveMmaINS1_35MainloopSm100TmaUmmaWarpSpecializedILi3ELi2ELi4ENS5_IJNS4_1CILi2EEENSA_ILi1EEESC_EEEEENS5_IJNSA_ILi64EEENSA_ILi256EEENSA_ILi32EEEEEENS_12float_e5m2_tENS5_IJlSC_lEEESJ_SK_NS4_8TiledMMAINS4_8MMA_AtomIJNS4_10MMA_TraitsINS4_19SM100_MMA_F8F6F4_SSEJSJ_SJ_fSF_SG_NS4_17integral_constantINS4_4UMMA5MajorELSR_0EEESS_NSP_INSQ_7ScaleInELST_0EEESU_EEEEEENS4_6LayoutINS5_IJSC_SC_SC_EEENS5_IJNSA_ILi0EEESZ_SZ_EEEEENS5_IJNS4_10UnderscoreES12_S12_EEEEENS4_13SM90_TMA_LOADENS4_14ComposedLayoutINS4_7SwizzleILi1ELi4ELi3EEENS4_18smem_ptr_flag_bitsILi8EEENSX_INS5_IJNSA_ILi8EEESH_EEENS5_IJSH_SC_EEEEEEEvNS4_8identityENS4_23SM90_TMA_LOAD_MULTICASTES1F_vS1G_EENS_8epilogue10collective18CollectiveEpilogueINS1J_23Sm100TmaWarpSpecializedILi4ELi2ELi32ELb0ELb0EEEJSI_NS5_IJNSX_ISF_SC_EES1O_EEESJ_SK_SJ_SK_NS1J_6fusion15FusionCallbacksIS1N_NS1Q_17LinearCombinationISJ_fSJ_fLNS_15FloatRoundStyleE2EEESI_S1P_JEEENS4_5SM1004TMEM4LOAD26SM100_TMEM_LOAD_16dp32b32xES15_NS16_INS17_ILi2ELi4ELi3EEES1A_NSX_INS5_IJS1B_SF_EEENS5_IJSF_SC_EEEEEEENS4_39AutoVectorizingCopyWithAssumedAlignmentILi128EEENS4_14SM90_TMA_STOREES24_S26_S26_EEEvvEEEEvNT_6ParamsE,"aw",@nobits
	.sectionflags	@""
	.align	16
	.zero		1024


//--------------------- .nv.shared.reserved.0     --------------------------
	.section	.nv.shared.reserved.0,"aw",@nobits
	.weak		__nv_reservedSMEM_offset_0_alias
	.size		__nv_reservedSMEM_offset_0_alias, 0, 64
	.other		__nv_reservedSMEM_offset_0_alias,@"STO_CUDA_RESERVED_SHARED STV_DEFAULT"
__nv_reservedSMEM_offset_0_alias:
	.zero		0
.nv.shared.reserved.0:
	.zero		64
	.weak		__nv_reservedSMEM_tcgen05_partition
	.type		__nv_reservedSMEM_tcgen05_partition,@object
	.size		__nv_reservedSMEM_tcgen05_partition,(.L_0 - __nv_reservedSMEM_tcgen05_partition)
__nv_reservedSMEM_tcgen05_partition:
	.zero		32
.L_0:


//--------------------- .nv.global                --------------------------
	.section	.nv.global,"aw",@nobits
.nv.global:
	.type		_ZN40_INTERNAL_1caa2dfe_4_k_cu_a6f1da10_102404cute1_E,@object
	.size		_ZN40_INTERNAL_1caa2dfe_4_k_cu_a6f1da10_102404cute1_E,(_ZN40_INTERNAL_1caa2dfe_4_k_cu_a6f1da10_102404cuda3std3__45__cpo6cbeginE - _ZN40_INTERNAL_1caa2dfe_4_k_cu_a6f1da10_102404cute1_E)
_ZN40_INTERNAL_1caa2dfe_4_k_cu_a6f1da10_102404cute1_E:
	.zero		1
	.type		_ZN40_INTERNAL_1caa2dfe_4_k_cu_a6f1da10_102404cuda3std3__45__cpo6cbeginE,@object
	.size		_ZN40_INTERNAL_1caa2dfe_4_k_cu_a6f1da10_102404cuda3std3__45__cpo6cbeginE,(_ZN40_INTERNAL_1caa2dfe_4_k_cu_a6f1da10_102404cuda3std3__48in_placeE - _ZN40_INTERNAL_1caa2dfe_4_k_cu_a6f1da10_102404cuda3std3__45__cpo6cbeginE)
_ZN40_INTERNAL_1caa2dfe_4_k_cu_a6f1da10_102404cuda3std3__45__cpo6cbeginE:
	.zero		1
	.type		_ZN40_INTERNAL_1caa2dfe_4_k_cu_a6f1da10_102404cuda3std3__48in_placeE,@object
	.size		_ZN40_INTERNAL_1caa2dfe_4_k_cu_a6f1da10_102404cuda3std3__48in_placeE,(_ZN40_INTERNAL_1caa2dfe_4_k_cu_a6f1da10_102404cuda3std6ranges3__45__cpo9iter_moveE - _ZN40_INTERNAL_1caa2dfe_4_k_cu_a6f1da10_102404cuda3std3__48in_placeE)
_ZN40_INTERNAL_1caa2dfe_4_k_cu_a6f1da10_102404cuda3std3__48in_placeE:
	.zero		1
	.type		_ZN40_INTERNAL_1caa2dfe_4_k_cu_a6f1da10_102404cuda3std6ranges3__45__cpo9iter_moveE,@object
	.size		_ZN40_INTERNAL_1caa2dfe_4_k_cu_a6f1da10_102404cuda3std6ranges3__45__cpo9iter_moveE,(_ZN40_INTERNAL_1caa2dfe_4_k_cu_a6f1da10_102404cuda3std3__45__cpo5beginE - _ZN40_INTERNAL_1caa2dfe_4_k_cu_a6f1da10_102404cuda3std6ranges3__45__cpo9iter_moveE)
_ZN40_INTERNAL_1caa2dfe_4_k_cu_a6f1da10_102404cuda3std6ranges3__45__cpo9iter_moveE:
	.zero		1
	.type		_ZN40_INTERNAL_1caa2dfe_4_k_cu_a6f1da10_102404cuda3std3__45__cpo5beginE,@object
	.size		_ZN40_INTERNAL_1caa2dfe_4_k_cu_a6f1da10_102404cuda3std3__45__cpo5beginE,(_ZN40_INTERNAL_1caa2dfe_4_k_cu_a6f1da10_102404cuda3std3__442_GLOBAL__N__1caa2dfe_4_k_cu_a6f1da10_102406ignoreE - _ZN40_INTERNAL_1caa2dfe_4_k_cu_a6f1da10_102404cuda3std3__45__cpo5beginE)
_ZN40_INTERNAL_1caa2dfe_4_k_cu_a6f1da10_102404cuda3std3__45__cpo5beginE:
	.zero		1
	.type		_ZN40_INTERNAL_1caa2dfe_4_k_cu_a6f1da10_102404cuda3std3__442_GLOBAL__N__1caa2dfe_4_k_cu_a6f1da10_102406ignoreE,@object
	.size		_ZN40_INTERNAL_1caa2dfe_4_k_cu_a6f1da10_102404cuda3std3__442_GLOBAL__N__1caa2dfe_4_k_cu_a6f1da10_102406ignoreE,(_ZN40_INTERNAL_1caa2dfe_4_k_cu_a6f1da10_102404cute7productE - _ZN40_INTERNAL_1caa2dfe_4_k_cu_a6f1da10_102404cuda3std3__442_GLOBAL__N__1caa2dfe_4_k_cu_a6f1da10_102406ignoreE)
_ZN40_INTERNAL_1caa2dfe_4_k_cu_a6f1da10_102404cuda3std3__442_GLOBAL__N__1caa2dfe_4_k_cu_a6f1da10_102406ignoreE:
	.zero		1
	.type		_ZN40_INTERNAL_1caa2dfe_4_k_cu_a6f1da10_102404cute7productE,@object
	.size		_ZN40_INTERNAL_1caa2dfe_4_k_cu_a6f1da10_102404cute7productE,(_ZN40_INTERNAL_1caa2dfe_4_k_cu_a6f1da10_102404cuda3std3__45__cpo3endE - _ZN40_INTERNAL_1caa2dfe_4_k_cu_a6f1da10_102404cute7productE)
_ZN40_INTERNAL_1caa2dfe_4_k_cu_a6f1da10_102404cute7productE:
	.zero		1
	.type		_ZN40_INTERNAL_1caa2dfe_4_k_cu_a6f1da10_102404cuda3std3__45__cpo3endE,@object
	.size		_ZN40_INTERNAL_1caa2dfe_4_k_cu_a6f1da10_102404cuda3std3__45__cpo3endE,(_ZN40_INTERNAL_1caa2dfe_4_k_cu_a6f1da10_102404cuda3std3__419piecewise_constructE - _ZN40_INTERNAL_1caa2dfe_4_k_cu_a6f1da10_102404cuda3std3__45__cpo3endE)
_ZN40_INTERNAL_1caa2dfe_4_k_cu_a6f1da10_102404cuda3std3__45__cpo3endE:
	.zero		1
	.type		_ZN40_INTERNAL_1caa2dfe_4_k_cu_a6f1da10_102404cuda3std3__419piecewise_constructE,@object
	.size		_ZN40_INTERNAL_1caa2dfe_4_k_cu_a6f1da10_102404cuda3std3__419piecewise_constructE,(_ZN40_INTERNAL_1caa2dfe_4_k_cu_a6f1da10_102404cuda3std3__45__cpo4cendE - _ZN40_INTERNAL_1caa2dfe_4_k_cu_a6f1da10_102404cuda3std3__419piecewise_constructE)
_ZN40_INTERNAL_1caa2dfe_4_k_cu_a6f1da10_102404cuda3std3__419piecewise_constructE:
	.zero		1
	.type		_ZN40_INTERNAL_1caa2dfe_4_k_cu_a6f1da10_102404cuda3std3__45__cpo4cendE,@object
	.size		_ZN40_INTERNAL_1caa2dfe_4_k_cu_a6f1da10_102404cuda3std3__45__cpo4cendE,(_ZN40_INTERNAL_1caa2dfe_4_k_cu_a6f1da10_102404cuda3std6ranges3__45__cpo4swapE - _ZN40_INTERNAL_1caa2dfe_4_k_cu_a6f1da10_102404cuda3std3__45__cpo4cendE)
_ZN40_INTERNAL_1caa2dfe_4_k_cu_a6f1da10_102404cuda3std3__45__cpo4cendE:
	.zero		1
	.type		_ZN40_INTERNAL_1caa2dfe_4_k_cu_a6f1da10_102404cuda3std6ranges3__45__cpo4swapE,@object
	.size		_ZN40_INTERNAL_1caa2dfe_4_k_cu_a6f1da10_102404cuda3std6ranges3__45__cpo4swapE,(.L_11 - _ZN40_INTERNAL_1caa2dfe_4_k_cu_a6f1da10_102404cuda3std6ranges3__45__cpo4swapE)
_ZN40_INTERNAL_1caa2dfe_4_k_cu_a6f1da10_102404cuda3std6ranges3__45__cpo4swapE:
	.zero		1
.L_11:


//--------------------- .nv.constant0._ZN7cutlass13device_kernelINS_4gemm6kernel13GemmUniversalIN4cute5tupleIJiiiiEEENS1_10collective13CollectiveMmaINS1_35MainloopSm100TmaUmmaWarpSpecializedILi3ELi2ELi4ENS5_IJNS4_1CILi2EEENSA_ILi1EEESC_EEEEENS5_IJNSA_ILi64EEENSA_ILi256EEENSA_ILi32EEEEEENS_12float_e5m2_tENS5_IJlSC_lEEESJ_SK_NS4_8TiledMMAINS4_8MMA_AtomIJNS4_10MMA_TraitsINS4_19SM100_MMA_F8F6F4_SSEJSJ_SJ_fSF_SG_NS4_17integral_constantINS4_4UMMA5MajorELSR_0EEESS_NSP_INSQ_7ScaleInELST_0EEESU_EEEEEENS4_6LayoutINS5_IJSC_SC_SC_EEENS5_IJNSA_ILi0EEESZ_SZ_EEEEENS5_IJNS4_10UnderscoreES12_S12_EEEEENS4_13SM90_TMA_LOADENS4_14ComposedLayoutINS4_7SwizzleILi1ELi4ELi3EEENS4_18smem_ptr_flag_bitsILi8EEENSX_INS5_IJNSA_ILi8EEESH_EEENS5_IJSH_SC_EEEEEEEvNS4_8identityENS4_23SM90_TMA_LOAD_MULTICASTES1F_vS1G_EENS_8epilogue10collective18CollectiveEpilogueINS1J_23Sm100TmaWarpSpecializedILi4ELi2ELi32ELb0ELb0EEEJSI_NS5_IJNSX_ISF_SC_EES1O_EEESJ_SK_SJ_SK_NS1J_6fusion15FusionCallbacksIS1N_NS1Q_17LinearCombinationISJ_fSJ_fLNS_15FloatRoundStyleE2EEESI_S1P_JEEENS4_5SM1004TMEM4LOAD26SM100_TMEM_LOAD_16dp32b32xES15_NS16_INS17_ILi2ELi4ELi3EEES1A_NSX_INS5_IJS1B_SF_EEENS5_IJSF_SC_EEEEEEENS4_39AutoVectorizingCopyWithAssumedAlignmentILi128EEENS4_14SM90_TMA_STOREES24_S26_S26_EEEvvEEEEvNT_6ParamsE --------------------------
	.section	.nv.constant0._ZN7cutlass13device_kernelINS_4gemm6kernel13GemmUniversalIN4cute5tupleIJiiiiEEENS1_10collective13CollectiveMmaINS1_35MainloopSm100TmaUmmaWarpSpecializedILi3ELi2ELi4ENS5_IJNS4_1CILi2EEENSA_ILi1EEESC_EEEEENS5_IJNSA_ILi64EEENSA_ILi256EEENSA_ILi32EEEEEENS_12float_e5m2_tENS5_IJlSC_lEEESJ_SK_NS4_8TiledMMAINS4_8MMA_AtomIJNS4_10MMA_TraitsINS4_19SM100_MMA_F8F6F4_SSEJSJ_SJ_fSF_SG_NS4_17integral_constantINS4_4UMMA5MajorELSR_0EEESS_NSP_INSQ_7ScaleInELST_0EEESU_EEEEEENS4_6LayoutINS5_IJSC_SC_SC_EEENS5_IJNSA_ILi0EEESZ_SZ_EEEEENS5_IJNS4_10UnderscoreES12_S12_EEEEENS4_13SM90_TMA_LOADENS4_14ComposedLayoutINS4_7SwizzleILi1ELi4ELi3EEENS4_18smem_ptr_flag_bitsILi8EEENSX_INS5_IJNSA_ILi8EEESH_EEENS5_IJSH_SC_EEEEEEEvNS4_8identityENS4_23SM90_TMA_LOAD_MULTICASTES1F_vS1G_EENS_8epilogue10collective18CollectiveEpilogueINS1J_23Sm100TmaWarpSpecializedILi4ELi2ELi32ELb0ELb0EEEJSI_NS5_IJNSX_ISF_SC_EES1O_EEESJ_SK_SJ_SK_NS1J_6fusion15FusionCallbacksIS1N_NS1Q_17LinearCombinationISJ_fSJ_fLNS_15FloatRoundStyleE2EEESI_S1P_JEEENS4_5SM1004TMEM4LOAD26SM100_TMEM_LOAD_16dp32b32xES15_NS16_INS17_ILi2ELi4ELi3EEES1A_NSX_INS5_IJS1B_SF_EEENS5_IJSF_SC_EEEEEEENS4_39AutoVectorizingCopyWithAssumedAlignmentILi128EEENS4_14SM90_TMA_STOREES24_S26_S26_EEEvvEEEEvNT_6ParamsE,"a",@progbits
	.sectionflags	@""
	.align	4
.nv.constant0._ZN7cutlass13device_kernelINS_4gemm6kernel13GemmUniversalIN4cute5tupleIJiiiiEEENS1_10collective13CollectiveMmaINS1_35MainloopSm100TmaUmmaWarpSpecializedILi3ELi2ELi4ENS5_IJNS4_1CILi2EEENSA_ILi1EEESC_EEEEENS5_IJNSA_ILi64EEENSA_ILi256EEENSA_ILi32EEEEEENS_12float_e5m2_tENS5_IJlSC_lEEESJ_SK_NS4_8TiledMMAINS4_8MMA_AtomIJNS4_10MMA_TraitsINS4_19SM100_MMA_F8F6F4_SSEJSJ_SJ_fSF_SG_NS4_17integral_constantINS4_4UMMA5MajorELSR_0EEESS_NSP_INSQ_7ScaleInELST_0EEESU_EEEEEENS4_6LayoutINS5_IJSC_SC_SC_EEENS5_IJNSA_ILi0EEESZ_SZ_EEEEENS5_IJNS4_10UnderscoreES12_S12_EEEEENS4_13SM90_TMA_LOADENS4_14ComposedLayoutINS4_7SwizzleILi1ELi4ELi3EEENS4_18smem_ptr_flag_bitsILi8EEENSX_INS5_IJNSA_ILi8EEESH_EEENS5_IJSH_SC_EEEEEEEvNS4_8identityENS4_23SM90_TMA_LOAD_MULTICASTES1F_vS1G_EENS_8epilogue10collective18CollectiveEpilogueINS1J_23Sm100TmaWarpSpecializedILi4ELi2ELi32ELb0ELb0EEEJSI_NS5_IJNSX_ISF_SC_EES1O_EEESJ_SK_SJ_SK_NS1J_6fusion15FusionCallbacksIS1N_NS1Q_17LinearCombinationISJ_fSJ_fLNS_15FloatRoundStyleE2EEESI_S1P_JEEENS4_5SM1004TMEM4LOAD26SM100_TMEM_LOAD_16dp32b32xES15_NS16_INS17_ILi2ELi4ELi3EEES1A_NSX_INS5_IJS1B_SF_EEENS5_IJSF_SC_EEEEEEENS4_39AutoVectorizingCopyWithAssumedAlignmentILi128EEENS4_14SM90_TMA_STOREES24_S26_S26_EEEvvEEEEvNT_6ParamsE:
	.zero		2944


//--------------------- SYMBOLS --------------------------

	.type		.nv.reservedSmem.offset0,@object
	.size		.nv.reservedSmem.offset0,0x4
	.type		.nv.reservedSmem.cap,@object
	.size		.nv.reservedSmem.cap,0x4
	.type		__assertfail,@function
